	.target	sm_100

	.elftype	@"ET_EXEC"


//--------------------- .note.nv.tkinfo           --------------------------
	.section	.note.nv.tkinfo,"",@"SHT_NOTE"
	.sectionflags	@"SHF_NOTE_NV_TKINFO"
	.tkinfo
        /*0018*/ 	.word	0x00000081
        /*0030*/ 	.string	""
        /*0030*/ 	.string	"ptxas"
        /*0030*/ 	.string	"Cuda compilation tools, release 12.9, V12.9.86"
        /*0030*/ 	.string	"Build cuda_12.9.r12.9/compiler.36037853_0"
        /*0030*/ 	.string	"-regUsageLevel 10 -arch sm_100f -m 64 "



//--------------------- .note.nv.cuver            --------------------------
	.section	.note.nv.cuver,"",@"SHT_NOTE"
	.sectionflags	@"SHF_NOTE_NV_CUVER"
        /*0018*/ 	.short	0x0001
        /*001a*/ 	.short	0x0064
        /*001c*/ 	.short	0x0001
        /*001e*/ 	.short	0x0000
        /*0020*/ 	.short	0x0001
        /*0022*/ 	.short	0x0000


//--------------------- .nv.info                  --------------------------
	.section	.nv.info,"",@"SHT_CUDA_INFO"
	.align	4


	//----- nvinfo : EIATTR_REGCOUNT
	.align		4
        /*0000*/ 	.byte	0x04, 0x2f
        /*0002*/ 	.short	(.L_15 - .L_14)
	.align		4
.L_14:
        /*0004*/ 	.word	index@(_ZN9deep_gemm24sm100_fp8_gemm_1d1d_implILN4cute4UMMA5MajorE0ELS3_0ELj0ELj4096ELj7168ELj64ELj32ELj128ELj1ELj128ELj128ELj64ELj16ELj128ELj128ELj1ELb0ELj128ELNS_8GemmTypeE0ELb0EN7cutlass10bfloat16_tENS_16EpilogueIdentityEEEvPijjj14CUtensorMap_stS9_S9_S9_S9_)
        /*0008*/ 	.word	0x00000027


	//----- nvinfo : EIATTR_FRAME_SIZE
	.align		4
.L_15:
        /*000c*/ 	.byte	0x04, 0x11
        /*000e*/ 	.short	(.L_17 - .L_16)
	.align		4
.L_16:
        /*0010*/ 	.word	index@($__internal_3_$__cuda_sm20_div_u16)
        /*0014*/ 	.word	0x00000000


	//----- nvinfo : EIATTR_FRAME_SIZE
	.align		4
.L_17:
        /*0018*/ 	.byte	0x04, 0x11
        /*001a*/ 	.short	(.L_19 - .L_18)
	.align		4
.L_18:
        /*001c*/ 	.word	index@($__internal_2_$__cuda_sm10x_tcgen05_guardrail_trap_unallocated_columns_being_dealloced)
        /*0020*/ 	.word	0x00000000


	//----- nvinfo : EIATTR_FRAME_SIZE
	.align		4
.L_19:
        /*0024*/ 	.byte	0x04, 0x11
        /*0026*/ 	.short	(.L_21 - .L_20)
	.align		4
.L_20:
        /*0028*/ 	.word	index@($__internal_1_$__cuda_sm10x_tcgen05_guardrail_trap_phase_invalid_during_alloc)
        /*002c*/ 	.word	0x00000000


	//----- nvinfo : EIATTR_FRAME_SIZE
	.align		4
.L_21:
        /*0030*/ 	.byte	0x04, 0x11
        /*0032*/ 	.short	(.L_23 - .L_22)
	.align		4
.L_22:
        /*0034*/ 	.word	index@($__internal_0_$__cuda_sm10x_tcgen05_guardrail_trap_col_being_dealloced_not_returned_by_alloc)
        /*0038*/ 	.word	0x00000000


	//----- nvinfo : EIATTR_FRAME_SIZE
	.align		4
.L_23:
        /*003c*/ 	.byte	0x04, 0x11
        /*003e*/ 	.short	(.L_25 - .L_24)
	.align		4
.L_24:
        /*0040*/ 	.word	index@(_ZN9deep_gemm24sm100_fp8_gemm_1d1d_implILN4cute4UMMA5MajorE0ELS3_0ELj0ELj4096ELj7168ELj64ELj32ELj128ELj1ELj128ELj128ELj64ELj16ELj128ELj128ELj1ELb0ELj128ELNS_8GemmTypeE0ELb0EN7cutlass10bfloat16_tENS_16EpilogueIdentityEEEvPijjj14CUtensorMap_stS9_S9_S9_S9_)
        /*0044*/ 	.word	0x00000000


	//----- nvinfo : EIATTR_MIN_STACK_SIZE
	.align		4
.L_25:
        /*0048*/ 	.byte	0x04, 0x12
        /*004a*/ 	.short	(.L_27 - .L_26)
	.align		4
.L_26:
        /*004c*/ 	.word	index@(_ZN9deep_gemm24sm100_fp8_gemm_1d1d_implILN4cute4UMMA5MajorE0ELS3_0ELj0ELj4096ELj7168ELj64ELj32ELj128ELj1ELj128ELj128ELj64ELj16ELj128ELj128ELj1ELb0ELj128ELNS_8GemmTypeE0ELb0EN7cutlass10bfloat16_tENS_16EpilogueIdentityEEEvPijjj14CUtensorMap_stS9_S9_S9_S9_)
        /*0050*/ 	.word	0x00000000
.L_27:


//--------------------- .nv.info._ZN9deep_gemm24sm100_fp8_gemm_1d1d_implILN4cute4UMMA5MajorE0ELS3_0ELj0ELj4096ELj7168ELj64ELj32ELj128ELj1ELj128ELj128ELj64ELj16ELj128ELj128ELj1ELb0ELj128ELNS_8GemmTypeE0ELb0EN7cutlass10bfloat16_tENS_16EpilogueIdentityEEEvPijjj14CUtensorMap_stS9_S9_S9_S9_ --------------------------
	.section	.nv.info._ZN9deep_gemm24sm100_fp8_gemm_1d1d_implILN4cute4UMMA5MajorE0ELS3_0ELj0ELj4096ELj7168ELj64ELj32ELj128ELj1ELj128ELj128ELj64ELj16ELj128ELj128ELj1ELb0ELj128ELNS_8GemmTypeE0ELb0EN7cutlass10bfloat16_tENS_16EpilogueIdentityEEEvPijjj14CUtensorMap_stS9_S9_S9_S9_,"",@"SHT_CUDA_INFO"
	.sectionflags	@""
	.align	4


	//----- nvinfo : EIATTR_CUDA_API_VERSION
	.align		4
        /*0000*/ 	.byte	0x04, 0x37
        /*0002*/ 	.short	(.L_29 - .L_28)
.L_28:
        /*0004*/ 	.word	0x00000081


	//----- nvinfo : EIATTR_KPARAM_INFO
	.align		4
.L_29:
        /*0008*/ 	.byte	0x04, 0x17
        /*000a*/ 	.short	(.L_31 - .L_30)
.L_30:
        /*000c*/ 	.word	0x00000000
        /*0010*/ 	.short	0x0008
        /*0012*/ 	.short	0x0240
        /*0014*/ 	.byte	0x00, 0xf0, 0x01, 0x02


	//----- nvinfo : EIATTR_KPARAM_INFO
	.align		4
.L_31:
        /*0018*/ 	.byte	0x04, 0x17
        /*001a*/ 	.short	(.L_33 - .L_32)
.L_32:
        /*001c*/ 	.word	0x00000000
        /*0020*/ 	.short	0x0007
        /*0022*/ 	.short	0x01c0
        /*0024*/ 	.byte	0x00, 0xf0, 0x01, 0x02


	//----- nvinfo : EIATTR_KPARAM_INFO
	.align		4
.L_33:
        /*0028*/ 	.byte	0x04, 0x17
        /*002a*/ 	.short	(.L_35 - .L_34)
.L_34:
        /*002c*/ 	.word	0x00000000
        /*0030*/ 	.short	0x0006
        /*0032*/ 	.short	0x0140
        /*0034*/ 	.byte	0x00, 0xf0, 0x01, 0x02


	//----- nvinfo : EIATTR_KPARAM_INFO
	.align		4
.L_35:
        /*0038*/ 	.byte	0x04, 0x17
        /*003a*/ 	.short	(.L_37 - .L_36)
.L_36:
        /*003c*/ 	.word	0x00000000
        /*0040*/ 	.short	0x0005
        /*0042*/ 	.short	0x00c0
        /*0044*/ 	.byte	0x00, 0xf0, 0x01, 0x02


	//----- nvinfo : EIATTR_KPARAM_INFO
	.align		4
.L_37:
        /*0048*/ 	.byte	0x04, 0x17
        /*004a*/ 	.short	(.L_39 - .L_38)
.L_38:
        /*004c*/ 	.word	0x00000000
        /*0050*/ 	.short	0x0004
        /*0052*/ 	.short	0x0040
        /*0054*/ 	.byte	0x00, 0xf0, 0x01, 0x02


	//----- nvinfo : EIATTR_KPARAM_INFO
	.align		4
.L_39:
        /*0058*/ 	.byte	0x04, 0x17
        /*005a*/ 	.short	(.L_41 - .L_40)
.L_40:
        /*005c*/ 	.word	0x00000000
        /*0060*/ 	.short	0x0003
        /*0062*/ 	.short	0x0010
        /*0064*/ 	.byte	0x00, 0xf0, 0x11, 0x00


	//----- nvinfo : EIATTR_KPARAM_INFO
	.align		4
.L_41:
        /*0068*/ 	.byte	0x04, 0x17
        /*006a*/ 	.short	(.L_43 - .L_42)
.L_42:
        /*006c*/ 	.word	0x00000000
        /*0070*/ 	.short	0x0002
        /*0072*/ 	.short	0x000c
        /*0074*/ 	.byte	0x00, 0xf0, 0x11, 0x00


	//----- nvinfo : EIATTR_KPARAM_INFO
	.align		4
.L_43:
        /*0078*/ 	.byte	0x04, 0x17
        /*007a*/ 	.short	(.L_45 - .L_44)
.L_44:
        /*007c*/ 	.word	0x00000000
        /*0080*/ 	.short	0x0001
        /*0082*/ 	.short	0x0008
        /*0084*/ 	.byte	0x00, 0xf0, 0x11, 0x00


	//----- nvinfo : EIATTR_KPARAM_INFO
	.align		4
.L_45:
        /*0088*/ 	.byte	0x04, 0x17
        /*008a*/ 	.short	(.L_47 - .L_46)
.L_46:
        /*008c*/ 	.word	0x00000000
        /*0090*/ 	.short	0x0000
        /*0092*/ 	.short	0x0000
        /*0094*/ 	.byte	0x00, 0xf5, 0x21, 0x00


	//----- nvinfo : EIATTR_AT_ENTRY_FRAGMENTS
	.align		4
.L_47:
        /*0098*/ 	.byte	0x04, 0x4f
        /*009a*/ 	.short	(.L_49 - .L_48)


	//   ....[0]....
.L_48:
        /*009c*/ 	.word	0x00000004


	//----- nvinfo : EIATTR_RESERVED_SMEM_USED
	.align		4
.L_49:
        /*00a0*/ 	.byte	0x01, 0x41
	.zero		2


	//----- nvinfo : EIATTR_SPARSE_MMA_MASK
	.align		4
        /*00a4*/ 	.byte	0x03, 0x50
        /*00a6*/ 	.short	0x0000


	//----- nvinfo : EIATTR_TCGEN05_1CTA_USED
	.align		4
        /*00a8*/ 	.byte	0x01, 0x51
	.zero		2


	//----- nvinfo : EIATTR_MAXREG_COUNT
	.align		4
        /*00ac*/ 	.byte	0x03, 0x1b
        /*00ae*/ 	.short	0x00ff


	//----- nvinfo : EIATTR_NUM_BARRIERS
	.align		4
        /*00b0*/ 	.byte	0x02, 0x4c
        /*00b2*/ 	.byte	0x09
	.zero		1


	//----- nvinfo : EIATTR_INT_WARP_WIDE_INSTR_OFFSETS
	.align		4
        /*00b4*/ 	.byte	0x04, 0x31
        /*00b6*/ 	.short	(.L_51 - .L_50)


	//   ....[0]....
.L_50:
        /*00b8*/ 	.word	0x00002fc0


	//   ....[1]....
        /*00bc*/ 	.word	0x00002fe0


	//----- nvinfo : EIATTR_COOP_GROUP_MASK_REGIDS
	.align		4
.L_51:
        /*00c0*/ 	.byte	0x04, 0x29
        /*00c2*/ 	.short	(.L_53 - .L_52)


	//   ....[0]....
.L_52:
        /*00c4*/ 	.word	0xffffffff


	//   ....[1]....
        /*00c8*/ 	.word	0xffffffff


	//   ....[2]....
        /*00cc*/ 	.word	0xffffffff


	//   ....[3]....
        /*00d0*/ 	.word	0xffffffff


	//   ....[4]....
        /*00d4*/ 	.word	0xffffffff


	//   ....[5]....
        /*00d8*/ 	.word	0xffffffff


	//   ....[6]....
        /*00dc*/ 	.word	0xffffffff


	//   ....[7]....
        /*00e0*/ 	.word	0xffffffff


	//   ....[8]....
        /*00e4*/ 	.word	0xffffffff


	//   ....[9]....
        /*00e8*/ 	.word	0xffffffff


	//   ....[10]....
        /*00ec*/ 	.word	0xffffffff


	//   ....[11]....
        /*00f0*/ 	.word	0xffffffff


	//   ....[12]....
        /*00f4*/ 	.word	0xffffffff


	//----- nvinfo : EIATTR_COOP_GROUP_INSTR_OFFSETS
	.align		4
.L_53:
        /*00f8*/ 	.byte	0x04, 0x28
        /*00fa*/ 	.short	(.L_55 - .L_54)


	//   ....[0]....
.L_54:
        /*00fc*/ 	.word	0x00000030


	//   ....[1]....
        /*0100*/ 	.word	0x000006b0


	//   ....[2]....
        /*0104*/ 	.word	0x00000970


	//   ....[3]....
        /*0108*/ 	.word	0x00000df0


	//   ....[4]....
        /*010c*/ 	.word	0x00000e80


	//   ....[5]....
        /*0110*/ 	.word	0x00001420


	//   ....[6]....
        /*0114*/ 	.word	0x00001440


	//   ....[7]....
        /*0118*/ 	.word	0x00001460


	//   ....[8]....
        /*011c*/ 	.word	0x000016b0


	//   ....[9]....
        /*0120*/ 	.word	0x000016e0


	//   ....[10]....
        /*0124*/ 	.word	0x00001720


	//   ....[11]....
        /*0128*/ 	.word	0x00002ee0


	//   ....[12]....
        /*012c*/ 	.word	0x000030a0


	//----- nvinfo : EIATTR_VRC_CTA_INIT_COUNT
	.align		4
.L_55:
        /*0130*/ 	.byte	0x02, 0x4a
        /*0132*/ 	.byte	0x80
	.zero		1


	//----- nvinfo : EIATTR_MBARRIER_INSTR_OFFSETS
	.align		4
        /*0134*/ 	.byte	0x04, 0x39
        /*0136*/ 	.short	(.L_57 - .L_56)


	//   ....[0]....
.L_56:
        /*0138*/ 	.word	0x00000330
        /*013c*/ 	.word	0x000000ff
        /*0140*/ 	.word	0x00036000
        /*0144*/ 	.short	0x0100
        /*0146*/ 	.byte	0x05
	.zero		1


	//   ....[1]....
        /*0148*/ 	.word	0x00000340
        /*014c*/ 	.word	0x000000ff
        /*0150*/ 	.word	0x00036080
        /*0154*/ 	.short	0x0100
        /*0156*/ 	.byte	0x05
	.zero		1


	//   ....[2]....
        /*0158*/ 	.word	0x00000350
        /*015c*/ 	.word	0x000000ff
        /*0160*/ 	.word	0x00036100
        /*0164*/ 	.short	0x0100
        /*0166*/ 	.byte	0x05
	.zero		1


	//   ....[3]....
        /*0168*/ 	.word	0x00000360
        /*016c*/ 	.word	0x000000ff
        /*0170*/ 	.word	0x00036008
        /*0174*/ 	.short	0x0100
        /*0176*/ 	.byte	0x05
	.zero		1


	//   ....[4]....
        /*0178*/ 	.word	0x00000370
        /*017c*/ 	.word	0x000000ff
        /*0180*/ 	.word	0x00036088
        /*0184*/ 	.short	0x0100
        /*0186*/ 	.byte	0x05
	.zero		1


	//   ....[5]....
        /*0188*/ 	.word	0x00000380
        /*018c*/ 	.word	0x000000ff
        /*0190*/ 	.word	0x00036108
        /*0194*/ 	.short	0x0100
        /*0196*/ 	.byte	0x05
	.zero		1


	//   ....[6]....
        /*0198*/ 	.word	0x00000390
        /*019c*/ 	.word	0x000000ff
        /*01a0*/ 	.word	0x00036010
        /*01a4*/ 	.short	0x0100
        /*01a6*/ 	.byte	0x05
	.zero		1


	//   ....[7]....
        /*01a8*/ 	.word	0x000003a0
        /*01ac*/ 	.word	0x000000ff
        /*01b0*/ 	.word	0x00036090
        /*01b4*/ 	.short	0x0100
        /*01b6*/ 	.byte	0x05
	.zero		1


	//   ....[8]....
        /*01b8*/ 	.word	0x000003b0
        /*01bc*/ 	.word	0x000000ff
        /*01c0*/ 	.word	0x00036110
        /*01c4*/ 	.short	0x0100
        /*01c6*/ 	.byte	0x05
	.zero		1


	//   ....[9]....
        /*01c8*/ 	.word	0x000003c0
        /*01cc*/ 	.word	0x000000ff
        /*01d0*/ 	.word	0x00036018
        /*01d4*/ 	.short	0x0100
        /*01d6*/ 	.byte	0x05
	.zero		1


	//   ....[10]....
        /*01d8*/ 	.word	0x000003d0
        /*01dc*/ 	.word	0x000000ff
        /*01e0*/ 	.word	0x00036098
        /*01e4*/ 	.short	0x0100
        /*01e6*/ 	.byte	0x05
	.zero		1


	//   ....[11]....
        /*01e8*/ 	.word	0x000003e0
        /*01ec*/ 	.word	0x000000ff
        /*01f0*/ 	.word	0x00036118
        /*01f4*/ 	.short	0x0100
        /*01f6*/ 	.byte	0x05
	.zero		1


	//   ....[12]....
        /*01f8*/ 	.word	0x000003f0
        /*01fc*/ 	.word	0x000000ff
        /*0200*/ 	.word	0x00036020
        /*0204*/ 	.short	0x0100
        /*0206*/ 	.byte	0x05
	.zero		1


	//   ....[13]....
        /*0208*/ 	.word	0x00000400
        /*020c*/ 	.word	0x000000ff
        /*0210*/ 	.word	0x000360a0
        /*0214*/ 	.short	0x0100
        /*0216*/ 	.byte	0x05
	.zero		1


	//   ....[14]....
        /*0218*/ 	.word	0x00000410
        /*021c*/ 	.word	0x000000ff
        /*0220*/ 	.word	0x00036120
        /*0224*/ 	.short	0x0100
        /*0226*/ 	.byte	0x05
	.zero		1


	//   ....[15]....
        /*0228*/ 	.word	0x00000420
        /*022c*/ 	.word	0x000000ff
        /*0230*/ 	.word	0x00036028
        /*0234*/ 	.short	0x0100
        /*0236*/ 	.byte	0x05
	.zero		1


	//   ....[16]....
        /*0238*/ 	.word	0x00000430
        /*023c*/ 	.word	0x000000ff
        /*0240*/ 	.word	0x000360a8
        /*0244*/ 	.short	0x0100
        /*0246*/ 	.byte	0x05
	.zero		1


	//   ....[17]....
        /*0248*/ 	.word	0x00000440
        /*024c*/ 	.word	0x000000ff
        /*0250*/ 	.word	0x00036128
        /*0254*/ 	.short	0x0100
        /*0256*/ 	.byte	0x05
	.zero		1


	//   ....[18]....
        /*0258*/ 	.word	0x00000450
        /*025c*/ 	.word	0x000000ff
        /*0260*/ 	.word	0x00036030
        /*0264*/ 	.short	0x0100
        /*0266*/ 	.byte	0x05
	.zero		1


	//   ....[19]....
        /*0268*/ 	.word	0x00000460
        /*026c*/ 	.word	0x000000ff
        /*0270*/ 	.word	0x000360b0
        /*0274*/ 	.short	0x0100
        /*0276*/ 	.byte	0x05
	.zero		1


	//   ....[20]....
        /*0278*/ 	.word	0x00000470
        /*027c*/ 	.word	0x000000ff
        /*0280*/ 	.word	0x00036130
        /*0284*/ 	.short	0x0100
        /*0286*/ 	.byte	0x05
	.zero		1


	//   ....[21]....
        /*0288*/ 	.word	0x00000480
        /*028c*/ 	.word	0x000000ff
        /*0290*/ 	.word	0x00036038
        /*0294*/ 	.short	0x0100
        /*0296*/ 	.byte	0x05
	.zero		1


	//   ....[22]....
        /*0298*/ 	.word	0x00000490
        /*029c*/ 	.word	0x000000ff
        /*02a0*/ 	.word	0x000360b8
        /*02a4*/ 	.short	0x0100
        /*02a6*/ 	.byte	0x05
	.zero		1


	//   ....[23]....
        /*02a8*/ 	.word	0x000004a0
        /*02ac*/ 	.word	0x000000ff
        /*02b0*/ 	.word	0x00036138
        /*02b4*/ 	.short	0x0100
        /*02b6*/ 	.byte	0x05
	.zero		1


	//   ....[24]....
        /*02b8*/ 	.word	0x000004b0
        /*02bc*/ 	.word	0x000000ff
        /*02c0*/ 	.word	0x00036040
        /*02c4*/ 	.short	0x0100
        /*02c6*/ 	.byte	0x05
	.zero		1


	//   ....[25]....
        /*02c8*/ 	.word	0x000004c0
        /*02cc*/ 	.word	0x000000ff
        /*02d0*/ 	.word	0x000360c0
        /*02d4*/ 	.short	0x0100
        /*02d6*/ 	.byte	0x05
	.zero		1


	//   ....[26]....
        /*02d8*/ 	.word	0x000004d0
        /*02dc*/ 	.word	0x000000ff
        /*02e0*/ 	.word	0x00036140
        /*02e4*/ 	.short	0x0100
        /*02e6*/ 	.byte	0x05
	.zero		1


	//   ....[27]....
        /*02e8*/ 	.word	0x000004e0
        /*02ec*/ 	.word	0x000000ff
        /*02f0*/ 	.word	0x00036048
        /*02f4*/ 	.short	0x0100
        /*02f6*/ 	.byte	0x05
	.zero		1


	//   ....[28]....
        /*02f8*/ 	.word	0x000004f0
        /*02fc*/ 	.word	0x000000ff
        /*0300*/ 	.word	0x000360c8
        /*0304*/ 	.short	0x0100
        /*0306*/ 	.byte	0x05
	.zero		1


	//   ....[29]....
        /*0308*/ 	.word	0x00000500
        /*030c*/ 	.word	0x000000ff
        /*0310*/ 	.word	0x00036148
        /*0314*/ 	.short	0x0100
        /*0316*/ 	.byte	0x05
	.zero		1


	//   ....[30]....
        /*0318*/ 	.word	0x00000510
        /*031c*/ 	.word	0x000000ff
        /*0320*/ 	.word	0x00036050
        /*0324*/ 	.short	0x0100
        /*0326*/ 	.byte	0x05
	.zero		1


	//   ....[31]....
        /*0328*/ 	.word	0x00000520
        /*032c*/ 	.word	0x000000ff
        /*0330*/ 	.word	0x000360d0
        /*0334*/ 	.short	0x0100
        /*0336*/ 	.byte	0x05
	.zero		1


	//   ....[32]....
        /*0338*/ 	.word	0x00000530
        /*033c*/ 	.word	0x000000ff
        /*0340*/ 	.word	0x00036150
        /*0344*/ 	.short	0x0100
        /*0346*/ 	.byte	0x05
	.zero		1


	//   ....[33]....
        /*0348*/ 	.word	0x00000540
        /*034c*/ 	.word	0x000000ff
        /*0350*/ 	.word	0x00036058
        /*0354*/ 	.short	0x0100
        /*0356*/ 	.byte	0x05
	.zero		1


	//   ....[34]....
        /*0358*/ 	.word	0x00000550
        /*035c*/ 	.word	0x000000ff
        /*0360*/ 	.word	0x000360d8
        /*0364*/ 	.short	0x0100
        /*0366*/ 	.byte	0x05
	.zero		1


	//   ....[35]....
        /*0368*/ 	.word	0x00000560
        /*036c*/ 	.word	0x000000ff
        /*0370*/ 	.word	0x00036158
        /*0374*/ 	.short	0x0100
        /*0376*/ 	.byte	0x05
	.zero		1


	//   ....[36]....
        /*0378*/ 	.word	0x00000570
        /*037c*/ 	.word	0x000000ff
        /*0380*/ 	.word	0x00036060
        /*0384*/ 	.short	0x0100
        /*0386*/ 	.byte	0x05
	.zero		1


	//   ....[37]....
        /*0388*/ 	.word	0x00000580
        /*038c*/ 	.word	0x000000ff
        /*0390*/ 	.word	0x000360e0
        /*0394*/ 	.short	0x0100
        /*0396*/ 	.byte	0x05
	.zero		1


	//   ....[38]....
        /*0398*/ 	.word	0x00000590
        /*039c*/ 	.word	0x000000ff
        /*03a0*/ 	.word	0x00036160
        /*03a4*/ 	.short	0x0100
        /*03a6*/ 	.byte	0x05
	.zero		1


	//   ....[39]....
        /*03a8*/ 	.word	0x000005a0
        /*03ac*/ 	.word	0x000000ff
        /*03b0*/ 	.word	0x00036068
        /*03b4*/ 	.short	0x0100
        /*03b6*/ 	.byte	0x05
	.zero		1


	//   ....[40]....
        /*03b8*/ 	.word	0x000005b0
        /*03bc*/ 	.word	0x000000ff
        /*03c0*/ 	.word	0x000360e8
        /*03c4*/ 	.short	0x0100
        /*03c6*/ 	.byte	0x05
	.zero		1


	//   ....[41]....
        /*03c8*/ 	.word	0x000005c0
        /*03cc*/ 	.word	0x000000ff
        /*03d0*/ 	.word	0x00036168
        /*03d4*/ 	.short	0x0100
        /*03d6*/ 	.byte	0x05
	.zero		1


	//   ....[42]....
        /*03d8*/ 	.word	0x000005d0
        /*03dc*/ 	.word	0x000000ff
        /*03e0*/ 	.word	0x00036070
        /*03e4*/ 	.short	0x0100
        /*03e6*/ 	.byte	0x05
	.zero		1


	//   ....[43]....
        /*03e8*/ 	.word	0x000005e0
        /*03ec*/ 	.word	0x000000ff
        /*03f0*/ 	.word	0x000360f0
        /*03f4*/ 	.short	0x0100
        /*03f6*/ 	.byte	0x05
	.zero		1


	//   ....[44]....
        /*03f8*/ 	.word	0x000005f0
        /*03fc*/ 	.word	0x000000ff
        /*0400*/ 	.word	0x00036170
        /*0404*/ 	.short	0x0100
        /*0406*/ 	.byte	0x05
	.zero		1


	//   ....[45]....
        /*0408*/ 	.word	0x00000600
        /*040c*/ 	.word	0x000000ff
        /*0410*/ 	.word	0x00036078
        /*0414*/ 	.short	0x0100
        /*0416*/ 	.byte	0x05
	.zero		1


	//   ....[46]....
        /*0418*/ 	.word	0x00000610
        /*041c*/ 	.word	0x000000ff
        /*0420*/ 	.word	0x000360f8
        /*0424*/ 	.short	0x0100
        /*0426*/ 	.byte	0x05
	.zero		1


	//   ....[47]....
        /*0428*/ 	.word	0x00000620
        /*042c*/ 	.word	0x000000ff
        /*0430*/ 	.word	0x00036178
        /*0434*/ 	.short	0x0100
        /*0436*/ 	.byte	0x05
	.zero		1


	//   ....[48]....
        /*0438*/ 	.word	0x00000630
        /*043c*/ 	.word	0x000000ff
        /*0440*/ 	.word	0x00036180
        /*0444*/ 	.short	0x0100
        /*0446*/ 	.byte	0x05
	.zero		1


	//   ....[49]....
        /*0448*/ 	.word	0x00000640
        /*044c*/ 	.word	0x000000ff
        /*0450*/ 	.word	0x00036190
        /*0454*/ 	.short	0x0100
        /*0456*/ 	.byte	0x05
	.zero		1


	//   ....[50]....
        /*0458*/ 	.word	0x00000650
        /*045c*/ 	.word	0x000000ff
        /*0460*/ 	.word	0x00036188
        /*0464*/ 	.short	0x0100
        /*0466*/ 	.byte	0x05
	.zero		1


	//   ....[51]....
        /*0468*/ 	.word	0x00000660
        /*046c*/ 	.word	0x000000ff
        /*0470*/ 	.word	0x00036198
        /*0474*/ 	.short	0x0100
        /*0476*/ 	.byte	0x05
	.zero		1


	//   ....[52]....
        /*0478*/ 	.word	0x00000c70
        /*047c*/ 	.word	0x00000007
        /*0480*/ 	.word	0x00036000
        /*0484*/ 	.short	0x010a
        /*0486*/ 	.byte	0xff
	.zero		1


	//   ....[53]....
        /*0488*/ 	.word	0x00000ef0
        /*048c*/ 	.word	0x00000006
        /*0490*/ 	.word	0x00000000
        /*0494*/ 	.short	0x0101
        /*0496*/ 	.byte	0xff
	.zero		1


	//   ....[54]....
        /*0498*/ 	.word	0x00000f00
        /*049c*/ 	.word	0x00000002
        /*04a0*/ 	.word	0x00036000
        /*04a4*/ 	.short	0x010a
        /*04a6*/ 	.byte	0xff
	.zero		1


	//   ....[55]....
        /*04a8*/ 	.word	0x00000fa0
        /*04ac*/ 	.word	0x00000002
        /*04b0*/ 	.word	0x00000000
        /*04b4*/ 	.short	0x0101
        /*04b6*/ 	.byte	0xff
	.zero		1


	//   ....[56]....
        /*04b8*/ 	.word	0x00001290
        /*04bc*/ 	.word	0x00000000
        /*04c0*/ 	.word	0x00036190
        /*04c4*/ 	.short	0x010a
        /*04c6*/ 	.byte	0x08
	.zero		1


	//   ....[57]....
        /*04c8*/ 	.word	0x00001310
        /*04cc*/ 	.word	0x000000ff
        /*04d0*/ 	.word	0x00036100
        /*04d4*/ 	.short	0x010a
        /*04d6*/ 	.byte	0x0a
	.zero		1


	//   ....[58]....
        /*04d8*/ 	.word	0x00001680
        /*04dc*/ 	.word	0x000000ff
        /*04e0*/ 	.word	0x00036100
        /*04e4*/ 	.short	0x010a
        /*04e6*/ 	.byte	0x0d
	.zero		1


	//   ....[59]....
        /*04e8*/ 	.word	0x00001c60
        /*04ec*/ 	.word	0x00000010
        /*04f0*/ 	.word	0x00000080
        /*04f4*/ 	.short	0x010a
        /*04f6*/ 	.byte	0xff
	.zero		1


	//   ....[60]....
        /*04f8*/ 	.word	0x00001fc0
        /*04fc*/ 	.word	0x0000000b
        /*0500*/ 	.word	0x00000080
        /*0504*/ 	.short	0x010a
        /*0506*/ 	.byte	0xff
	.zero		1


	//   ....[61]....
        /*0508*/ 	.word	0x00002210
        /*050c*/ 	.word	0x00000009
        /*0510*/ 	.word	0x00000080
        /*0514*/ 	.short	0x010a
        /*0516*/ 	.byte	0xff
	.zero		1


	//   ....[62]....
        /*0518*/ 	.word	0x000023e0
        /*051c*/ 	.word	0x0000000d
        /*0520*/ 	.word	0x00000080
        /*0524*/ 	.short	0x010a
        /*0526*/ 	.byte	0xff
	.zero		1


	//   ....[63]....
        /*0528*/ 	.word	0x000028d0
        /*052c*/ 	.word	0x00000003
        /*0530*/ 	.word	0x00036180
        /*0534*/ 	.short	0x010a
        /*0536*/ 	.byte	0xff
	.zero		1


	//   ....[64]....
        /*0538*/ 	.word	0x00002c40
        /*053c*/ 	.word	0x00000003
        /*0540*/ 	.word	0x00000000
        /*0544*/ 	.short	0x0101
        /*0546*/ 	.byte	0xff
	.zero		1


	//   ....[65]....
        /*0548*/ 	.word	0x000030d0
        /*054c*/ 	.word	0x00000007
        /*0550*/ 	.word	0x00036000
        /*0554*/ 	.short	0x010a
        /*0556*/ 	.byte	0xff
	.zero		1


	//   ....[66]....
        /*0558*/ 	.word	0x00003140
        /*055c*/ 	.word	0x00000002
        /*0560*/ 	.word	0x00036000
        /*0564*/ 	.short	0x010a
        /*0566*/ 	.byte	0xff
	.zero		1


	//   ....[67]....
        /*0568*/ 	.word	0x000031c0
        /*056c*/ 	.word	0x00000000
        /*0570*/ 	.word	0x00036190
        /*0574*/ 	.short	0x010a
        /*0576*/ 	.byte	0xff
	.zero		1


	//   ....[68]....
        /*0578*/ 	.word	0x00003230
        /*057c*/ 	.word	0x00000002
        /*0580*/ 	.word	0x00036100
        /*0584*/ 	.short	0x010a
        /*0586*/ 	.byte	0xff
	.zero		1


	//   ....[69]....
        /*0588*/ 	.word	0x000032a0
        /*058c*/ 	.word	0x00000002
        /*0590*/ 	.word	0x00036100
        /*0594*/ 	.short	0x010a
        /*0596*/ 	.byte	0xff
	.zero		1


	//   ....[70]....
        /*0598*/ 	.word	0x00003310
        /*059c*/ 	.word	0x00000010
        /*05a0*/ 	.word	0x00000080
        /*05a4*/ 	.short	0x010a
        /*05a6*/ 	.byte	0xff
	.zero		1


	//   ....[71]....
        /*05a8*/ 	.word	0x00003380
        /*05ac*/ 	.word	0x0000000b
        /*05b0*/ 	.word	0x00000080
        /*05b4*/ 	.short	0x010a
        /*05b6*/ 	.byte	0xff
	.zero		1


	//   ....[72]....
        /*05b8*/ 	.word	0x000033f0
        /*05bc*/ 	.word	0x00000009
        /*05c0*/ 	.word	0x00000080
        /*05c4*/ 	.short	0x010a
        /*05c6*/ 	.byte	0xff
	.zero		1


	//   ....[73]....
        /*05c8*/ 	.word	0x00003460
        /*05cc*/ 	.word	0x0000000d
        /*05d0*/ 	.word	0x00000080
        /*05d4*/ 	.short	0x010a
        /*05d6*/ 	.byte	0xff
	.zero		1


	//   ....[74]....
        /*05d8*/ 	.word	0x000034d0
        /*05dc*/ 	.word	0x00000003
        /*05e0*/ 	.word	0x00036180
        /*05e4*/ 	.short	0x010a
        /*05e6*/ 	.byte	0xff
	.zero		1


	//----- nvinfo : EIATTR_NUM_MBARRIERS
	.align		4
.L_57:
        /*05e8*/ 	.byte	0x03, 0x38
        /*05ea*/ 	.short	0x0034


	//----- nvinfo : EIATTR_EXIT_INSTR_OFFSETS
	.align		4
        /*05ec*/ 	.byte	0x04, 0x1c
        /*05ee*/ 	.short	(.L_59 - .L_58)


	//   ....[0]....
.L_58:
        /*05f0*/ 	.word	0x00000a70


	//   ....[1]....
        /*05f4*/ 	.word	0x00000ff0


	//   ....[2]....
        /*05f8*/ 	.word	0x000010f0


	//   ....[3]....
        /*05fc*/ 	.word	0x000019a0


	//   ....[4]....
        /*0600*/ 	.word	0x00001a10


	//   ....[5]....
        /*0604*/ 	.word	0x00002600


	//   ....[6]....
        /*0608*/ 	.word	0x00002660


	//   ....[7]....
        /*060c*/ 	.word	0x00002ec0


	//   ....[8]....
        /*0610*/ 	.word	0x000030b0


	//----- nvinfo : EIATTR_MAX_THREADS
	.align		4
.L_59:
        /*0614*/ 	.byte	0x04, 0x05
        /*0616*/ 	.short	(.L_61 - .L_60)
.L_60:
        /*0618*/ 	.word	0x00000100
        /*061c*/ 	.word	0x00000001
        /*0620*/ 	.word	0x00000001


	//----- nvinfo : EIATTR_CRS_STACK_SIZE
	.align		4
.L_61:
        /*0624*/ 	.byte	0x04, 0x1e
        /*0626*/ 	.short	(.L_63 - .L_62)
.L_62:
        /*0628*/ 	.word	0x00000000


	//----- nvinfo : EIATTR_CBANK_PARAM_SIZE
	.align		4
.L_63:
        /*062c*/ 	.byte	0x03, 0x19
        /*062e*/ 	.short	0x02c0


	//----- nvinfo : EIATTR_PARAM_CBANK
	.align		4
        /*0630*/ 	.byte	0x04, 0x0a
        /*0632*/ 	.short	(.L_65 - .L_64)
	.align		4
.L_64:
        /*0634*/ 	.word	index@(.nv.constant0._ZN9deep_gemm24sm100_fp8_gemm_1d1d_implILN4cute4UMMA5MajorE0ELS3_0ELj0ELj4096ELj7168ELj64ELj32ELj128ELj1ELj128ELj128ELj64ELj16ELj128ELj128ELj1ELb0ELj128ELNS_8GemmTypeE0ELb0EN7cutlass10bfloat16_tENS_16EpilogueIdentityEEEvPijjj14CUtensorMap_stS9_S9_S9_S9_)
        /*0638*/ 	.short	0x0380
        /*063a*/ 	.short	0x02c0


	//----- nvinfo : EIATTR_SW_WAR
	.align		4
.L_65:
        /*063c*/ 	.byte	0x04, 0x36
        /*063e*/ 	.short	(.L_67 - .L_66)
.L_66:
        /*0640*/ 	.word	0x00000008
.L_67:


//--------------------- .nv.compat                --------------------------
	.section	.nv.compat,"",@"SHT_CUDA_COMPAT_INFO"
	.align	4
        /*0000*/ 	.byte	0x02, 0x02, 0x02, 0x00, 0x02, 0x05, 0x05, 0x00, 0x02, 0x03, 0x01, 0x00, 0x02, 0x06, 0x01, 0x00


//--------------------- .nv.callgraph             --------------------------
	.section	.nv.callgraph,"",@"SHT_CUDA_CALLGRAPH"
	.align	4
	.sectionentsize	8
	.align		4
        /*0000*/ 	.word	0x00000000
	.align		4
        /*0004*/ 	.word	0xffffffff
	.align		4
        /*0008*/ 	.word	0x00000000
	.align		4
        /*000c*/ 	.word	0xfffffffe
	.align		4
        /*0010*/ 	.word	0x00000000
	.align		4
        /*0014*/ 	.word	0xfffffffd
	.align		4
        /*0018*/ 	.word	0x00000000
	.align		4
        /*001c*/ 	.word	0xfffffffc


//--------------------- .nv.constant4             --------------------------
	.section	.nv.constant4,"a",@progbits
	.align	8
	.align		8
.nv.constant4:
        /*0000*/ 	.dword	_ZN45_INTERNAL_be41e3d6_9_kernel_cu_ca9d92a0_964254cuda3std3__45__cpo5beginE
	.align		8
        /*0008*/ 	.dword	_ZN45_INTERNAL_be41e3d6_9_kernel_cu_ca9d92a0_964254cuda3std3__45__cpo3endE
	.align		8
        /*0010*/ 	.dword	_ZN45_INTERNAL_be41e3d6_9_kernel_cu_ca9d92a0_964254cuda3std3__45__cpo6cbeginE
	.align		8
        /*0018*/ 	.dword	_ZN45_INTERNAL_be41e3d6_9_kernel_cu_ca9d92a0_964254cuda3std3__45__cpo4cendE
	.align		8
        /*0020*/ 	.dword	_ZN45_INTERNAL_be41e3d6_9_kernel_cu_ca9d92a0_964254cuda3std3__447_GLOBAL__N__be41e3d6_9_kernel_cu_ca9d92a0_964256ignoreE
	.align		8
        /*0028*/ 	.dword	_ZN45_INTERNAL_be41e3d6_9_kernel_cu_ca9d92a0_964254cuda3std3__419piecewise_constructE
	.align		8
        /*0030*/ 	.dword	_ZN45_INTERNAL_be41e3d6_9_kernel_cu_ca9d92a0_964254cuda3std3__48in_placeE
	.align		8
        /*0038*/ 	.dword	_ZN45_INTERNAL_be41e3d6_9_kernel_cu_ca9d92a0_964254cuda3std6ranges3__45__cpo4swapE
	.align		8
        /*0040*/ 	.dword	_ZN45_INTERNAL_be41e3d6_9_kernel_cu_ca9d92a0_964254cuda3std6ranges3__45__cpo9iter_moveE
	.align		8
        /*0048*/ 	.dword	_ZN45_INTERNAL_be41e3d6_9_kernel_cu_ca9d92a0_964254cute7productE
	.align		8
        /*0050*/ 	.dword	_ZN45_INTERNAL_be41e3d6_9_kernel_cu_ca9d92a0_964254cute1_E


//--------------------- .text._ZN9deep_gemm24sm100_fp8_gemm_1d1d_implILN4cute4UMMA5MajorE0ELS3_0ELj0ELj4096ELj7168ELj64ELj32ELj128ELj1ELj128ELj128ELj64ELj16ELj128ELj128ELj1ELb0ELj128ELNS_8GemmTypeE0ELb0EN7cutlass10bfloat16_tENS_16EpilogueIdentityEEEvPijjj14CUtensorMap_stS9_S9_S9_S9_ --------------------------
	.section	.text._ZN9deep_gemm24sm100_fp8_gemm_1d1d_implILN4cute4UMMA5MajorE0ELS3_0ELj0ELj4096ELj7168ELj64ELj32ELj128ELj1ELj128ELj128ELj64ELj16ELj128ELj128ELj1ELb0ELj128ELNS_8GemmTypeE0ELb0EN7cutlass10bfloat16_tENS_16EpilogueIdentityEEEvPijjj14CUtensorMap_stS9_S9_S9_S9_,"ax",@progbits
	.align	128
        .global         _ZN9deep_gemm24sm100_fp8_gemm_1d1d_implILN4cute4UMMA5MajorE0ELS3_0ELj0ELj4096ELj7168ELj64ELj32ELj128ELj1ELj128ELj128ELj64ELj16ELj128ELj128ELj1ELb0ELj128ELNS_8GemmTypeE0ELb0EN7cutlass10bfloat16_tENS_16EpilogueIdentityEEEvPijjj14CUtensorMap_stS9_S9_S9_S9_
        .type           _ZN9deep_gemm24sm100_fp8_gemm_1d1d_implILN4cute4UMMA5MajorE0ELS3_0ELj0ELj4096ELj7168ELj64ELj32ELj128ELj1ELj128ELj128ELj64ELj16ELj128ELj128ELj1ELb0ELj128ELNS_8GemmTypeE0ELb0EN7cutlass10bfloat16_tENS_16EpilogueIdentityEEEvPijjj14CUtensorMap_stS9_S9_S9_S9_,@function
        .size           _ZN9deep_gemm24sm100_fp8_gemm_1d1d_implILN4cute4UMMA5MajorE0ELS3_0ELj0ELj4096ELj7168ELj64ELj32ELj128ELj1ELj128ELj128ELj64ELj16ELj128ELj128ELj1ELb0ELj128ELNS_8GemmTypeE0ELb0EN7cutlass10bfloat16_tENS_16EpilogueIdentityEEEvPijjj14CUtensorMap_stS9_S9_S9_S9_,(.L_x_66 - _ZN9deep_gemm24sm100_fp8_gemm_1d1d_implILN4cute4UMMA5MajorE0ELS3_0ELj0ELj4096ELj7168ELj64ELj32ELj128ELj1ELj128ELj128ELj64ELj16ELj128ELj128ELj1ELb0ELj128ELNS_8GemmTypeE0ELb0EN7cutlass10bfloat16_tENS_16EpilogueIdentityEEEvPijjj14CUtensorMap_stS9_S9_S9_S9_)
        .other          _ZN9deep_gemm24sm100_fp8_gemm_1d1d_implILN4cute4UMMA5MajorE0ELS3_0ELj0ELj4096ELj7168ELj64ELj32ELj128ELj1ELj128ELj128ELj64ELj16ELj128ELj128ELj1ELb0ELj128ELNS_8GemmTypeE0ELb0EN7cutlass10bfloat16_tENS_16EpilogueIdentityEEEvPijjj14CUtensorMap_stS9_S9_S9_S9_,@"STO_CUDA_ENTRY STV_DEFAULT"
_ZN9deep_gemm24sm100_fp8_gemm_1d1d_implILN4cute4UMMA5MajorE0ELS3_0ELj0ELj4096ELj7168ELj64ELj32ELj128ELj1ELj128ELj128ELj64ELj16ELj128ELj128ELj1ELb0ELj128ELNS_8GemmTypeE0ELb0EN7cutlass10bfloat16_tENS_16EpilogueIdentityEEEvPijjj14CUtensorMap_stS9_S9_S9_S9_:
.text._ZN9deep_gemm24sm100_fp8_gemm_1d1d_implILN4cute4UMMA5MajorE0ELS3_0ELj0ELj4096ELj7168ELj64ELj32ELj128ELj1ELj128ELj128ELj64ELj16ELj128ELj128ELj1ELb0ELj128ELNS_8GemmTypeE0ELb0EN7cutlass10bfloat16_tENS_16EpilogueIdentityEEEvPijjj14CUtensorMap_stS9_S9_S9_S9_:
[----:B------:R-:W1:Y:S01]  /*0000*/  LDC R1, c[0x0][0x37c] ;  /* 0x0000df00ff017b82 */ /* 0x000e620000000800 */
[----:B------:R-:W2:Y:S02]  /*0010*/  S2R R0, SR_TID.X ;  /* 0x0000000000007919 */ /* 0x000ea40000002100 */
[----:B--2---:R-:W-:-:S05]  /*0020*/  SHF.R.U32.HI R0, RZ, 0x5, R0 ;  /* 0x00000005ff007819 */ /* 0x004fca0000011600 */
[----:B------:R-:W2:Y:S02]  /*0030*/  SHFL.IDX PT, R25, R0, RZ, 0x1f ;  /* 0x00001fff00197589 */ /* 0x000ea400000e0000 */
[----:B--2---:R-:W-:-:S13]  /*0040*/  ISETP.NE.AND P0, PT, R25, 0x2, PT ;  /* 0x000000021900780c */ /* 0x004fda0003f05270 */
[----:B-1----:R-:W-:Y:S05]  /*0050*/  @!P0 BRA `(.L_x_0) ;  /* 0x0000000400908947 */ /* 0x002fea0003800000 */
[----:B------:R-:W-:-:S13]  /*0060*/  ISETP.NE.AND P0, PT, R25, 0x1, PT ;  /* 0x000000011900780c */ /* 0x000fda0003f05270 */
[----:B------:R-:W-:Y:S05]  /*0070*/  @!P0 BRA `(.L_x_1) ;  /* 0x0000000000608947 */ /* 0x000fea0003800000 */
[----:B------:R-:W-:-:S13]  /*0080*/  ISETP.NE.AND P0, PT, R25, RZ, PT ;  /* 0x000000ff1900720c */ /* 0x000fda0003f05270 */
[----:B------:R-:W-:Y:S05]  /*0090*/  @P0 BRA `(.L_x_2) ;  /* 0x0000000800380947 */ /* 0x000fea0003800000 */
[----:B------:R-:W-:Y:S01]  /*00a0*/  ELECT P0, URZ, PT ;  /* 0x0000000000ff782f */ /* 0x000fe20003800000 */
[----:B------:R-:W-:-:S12]  /*00b0*/  BSSY.RECONVERGENT B0, `(.L_x_3) ;  /* 0x0000013000007945 */ /* 0x000fd80003800200 */
[----:B------:R-:W-:Y:S05]  /*00c0*/  @!P0 BRA `(.L_x_4) ;  /* 0x0000000000448947 */ /* 0x000fea0003800000 */
[----:B------:R-:W1:Y:S02]  /*00d0*/  LDCU.64 UR4, c[0x0][0x348] ;  /* 0x00006900ff0477ac */ /* 0x000e640008000a00 */
[----:B-1----:R-:W-:Y:S02]  /*00e0*/  UIADD3 UR12, UP4, UPT, UR4, 0x40, URZ ;  /* 0x00000040040c7890 */ /* 0x002fe4000ff9e0ff */
[----:B------:R-:W-:Y:S02]  /*00f0*/  UIADD3 UR10, UP3, UPT, UR4, 0xc0, URZ ;  /* 0x000000c0040a7890 */ /* 0x000fe4000ff7e0ff */
[----:B------:R-:W-:Y:S02]  /*0100*/  UIADD3 UR8, UP2, UPT, UR4, 0x140, URZ ;  /* 0x0000014004087890 */ /* 0x000fe4000ff5e0ff */
[----:B------:R-:W-:Y:S02]  /*0110*/  UIADD3 UR6, UP1, UPT, UR4, 0x1c0, URZ ;  /* 0x000001c004067890 */ /* 0x000fe4000ff3e0ff */
[----:B------:R-:W-:-:S02]  /*0120*/  UIADD3 UR4, UP0, UPT, UR4, 0x240, URZ ;  /* 0x0000024004047890 */ /* 0x000fc4000ff1e0ff */
[----:B------:R-:W-:Y:S02]  /*0130*/  UIADD3.X UR13, UPT, UPT, URZ, UR5, URZ, UP4, !UPT ;  /* 0x00000005ff0d7290 */ /* 0x000fe4000a7fe4ff */
[----:B------:R-:W-:Y:S02]  /*0140*/  UIADD3.X UR11, UPT, UPT, URZ, UR5, URZ, UP3, !UPT ;  /* 0x00000005ff0b7290 */ /* 0x000fe40009ffe4ff */
[----:B------:R-:W-:Y:S02]  /*0150*/  UIADD3.X UR9, UPT, UPT, URZ, UR5, URZ, UP2, !UPT ;  /* 0x00000005ff097290 */ /* 0x000fe400097fe4ff */
[----:B------:R-:W-:Y:S02]  /*0160*/  UIADD3.X UR7, UPT, UPT, URZ, UR5, URZ, UP1, !UPT ;  /* 0x00000005ff077290 */ /* 0x000fe40008ffe4ff */
[----:B------:R-:W-:Y:S01]  /*0170*/  UIADD3.X UR5, UPT, UPT, URZ, UR5, URZ, UP0, !UPT ;  /* 0x00000005ff057290 */ /* 0x000fe200087fe4ff */
[----:B------:R1:W-:Y:S02]  /*0180*/  UTMACCTL.PF [UR12] ;  /* 0x000000000c0079b9 */ /* 0x0003e40008040000 */
[----:B------:R1:W-:Y:S02]  /*0190*/  UTMACCTL.PF [UR10] ;  /* 0x000000000a0079b9 */ /* 0x0003e40008040000 */
[----:B------:R1:W-:Y:S02]  /*01a0*/  UTMACCTL.PF [UR8] ;  /* 0x00000000080079b9 */ /* 0x0003e40008040000 */
[----:B------:R1:W-:Y:S02]  /*01b0*/  UTMACCTL.PF [UR6] ;  /* 0x00000000060079b9 */ /* 0x0003e40008040000 */
[----:B------:R1:W-:Y:S02]  /*01c0*/  UTMACCTL.PF [UR4] ;  /* 0x00000000040079b9 */ /* 0x0003e40008040000 */
[----:B-1----:R-:W-:Y:S01]  /*01d0*/  NOP ;  /* 0x0000000000007918 */ /* 0x002fe20000000000 */
.L_x_4:
[----:B------:R-:W-:Y:S05]  /*01e0*/  BSYNC.RECONVERGENT B0 ;  /* 0x0000000000007941 */ /* 0x000fea0003800200 */
.L_x_3:
[----:B------:R-:W-:Y:S05]  /*01f0*/  BRA `(.L_x_2) ;  /* 0x0000000400e07947 */ /* 0x000fea0003800000 */
.L_x_1:
[----:B------:R-:W-:Y:S01]  /*0200*/  ELECT P0, URZ, PT ;  /* 0x0000000000ff782f */ /* 0x000fe20003800000 */
[----:B------:R-:W-:-:S12]  /*0210*/  BSSY.RECONVERGENT B0, `(.L_x_5) ;  /* 0x0000047000007945 */ /* 0x000fd80003800200 */
[----:B------:R-:W-:Y:S05]  /*0220*/  @!P0 BRA `(.L_x_6) ;  /* 0x0000000400148947 */ /* 0x000fea0003800000 */
[----:B------:R-:W1:Y:S01]  /*0230*/  S2UR UR5, SR_CgaCtaId ;  /* 0x00000000000579c3 */ /* 0x000e620000008800 */
[----:B------:R-:W-:Y:S01]  /*0240*/  UMOV UR7, 0x400 ;  /* 0x0000040000077882 */ /* 0x000fe20000000000 */
[----:B------:R-:W-:Y:S01]  /*0250*/  UMOV UR6, 0x1 ;  /* 0x0000000100067882 */ /* 0x000fe20000000000 */
[----:B------:R-:W-:Y:S02]  /*0260*/  UMOV UR4, 0x20 ;  /* 0x0000002000047882 */ /* 0x000fe40000000000 */
[----:B------:R-:W-:-:S04]  /*0270*/  UIADD3 UR8, UPT, UPT, -UR4, 0x100000, URZ ;  /* 0x0010000004087890 */ /* 0x000fc8000fffe1ff */
[----:B------:R-:W-:Y:S02]  /*0280*/  USHF.L.U32 UR9, UR8, 0xb, URZ ;  /* 0x0000000b08097899 */ /* 0x000fe400080006ff */
[----:B------:R-:W-:Y:S01]  /*0290*/  USHF.L.U32 UR8, UR8, 0x1, URZ ;  /* 0x0000000108087899 */ /* 0x000fe200080006ff */
[----:B------:R-:W-:Y:S02]  /*02a0*/  UMOV UR4, 0x40 ;  /* 0x0000004000047882 */ /* 0x000fe40000000000 */
[----:B------:R-:W-:-:S04]  /*02b0*/  UIADD3 UR10, UPT, UPT, -UR4, 0x100000, URZ ;  /* 0x00100000040a7890 */ /* 0x000fc8000fffe1ff */
[----:B------:R-:W-:Y:S02]  /*02c0*/  USHF.L.U32 UR11, UR10, 0xb, URZ ;  /* 0x0000000b0a0b7899 */ /* 0x000fe400080006ff */
[----:B------:R-:W-:Y:S02]  /*02d0*/  USHF.L.U32 UR10, UR10, 0x1, URZ ;  /* 0x000000010a0a7899 */ /* 0x000fe400080006ff */
[----:B-1----:R-:W-:Y:S02]  /*02e0*/  ULEA UR5, UR5, UR7, 0x18 ;  /* 0x0000000705057291 */ /* 0x002fe4000f8ec0ff */
[----:B------:R-:W-:-:S04]  /*02f0*/  UIADD3 UR6, UPT, UPT, -UR6, 0x100000, URZ ;  /* 0x0010000006067890 */ /* 0x000fc8000fffe1ff */
[----:B------:R-:W-:Y:S02]  /*0300*/  USHF.L.U32 UR7, UR6, 0xb, URZ ;  /* 0x0000000b06077899 */ /* 0x000fe400080006ff */
[----:B------:R-:W-:Y:S01]  /*0310*/  USHF.L.U32 UR6, UR6, 0x1, URZ ;  /* 0x0000000106067899 */ /* 0x000fe200080006ff */
[----:B------:R-:W1:Y:S11]  /*0320*/  FENCE.VIEW.ASYNC.S ;  /* 0x00000000000073c6 */ /* 0x000e760000000000 */
[----:B-1----:R1:W2:Y:S01]  /*0330*/  SYNCS.EXCH.64 URZ, [UR5+0x36000], UR6 ;  /* 0x0360000605ff75b2 */ /* 0x0022a20008000100 */
[----:B------:R1:W3:Y:S01]  /*0340*/  SYNCS.EXCH.64 URZ, [UR5+0x36080], UR6 ;  /* 0x0360800605ff75b2 */ /* 0x0002e20008000100 */
[----:B------:R1:W4:Y:S01]  /*0350*/  SYNCS.EXCH.64 URZ, [UR5+0x36100], UR8 ;  /* 0x0361000805ff75b2 */ /* 0x0003220008000100 */
[----:B------:R1:W5:Y:S01]  /*0360*/  SYNCS.EXCH.64 URZ, [UR5+0x36008], UR6 ;  /* 0x0360080605ff75b2 */ /* 0x0003620008000100 */
[----:B------:R1:W1:Y:S01]  /*0370*/  SYNCS.EXCH.64 URZ, [UR5+0x36088], UR6 ;  /* 0x0360880605ff75b2 */ /* 0x0002620008000100 */
        /* <DEDUP_REMOVED lines=47> */
[----:B--2345:R-:W-:Y:S01]  /*0670*/  NOP ;  /* 0x0000000000007918 */ /* 0x03cfe20000000000 */
.L_x_6:
[----:B-1----:R-:W-:Y:S05]  /*0680*/  BSYNC.RECONVERGENT B0 ;  /* 0x0000000000007941 */ /* 0x002fea0003800200 */
.L_x_5:
[----:B------:R-:W-:Y:S05]  /*0690*/  BRA `(.L_x_2) ;  /* 0x0000000000b87947 */ /* 0x000fea0003800000 */
.L_x_0:
[----:B------:R-:W1:Y:S01]  /*06a0*/  S2UR UR6, SR_CgaCtaId ;  /* 0x00000000000679c3 */ /* 0x000e620000008800 */
[----:B------:R-:W-:Y:S01]  /*06b0*/  NOP ;  /* 0x0000000000007918 */ /* 0x000fe20000000000 */
[----:B------:R-:W-:Y:S01]  /*06c0*/  UMOV UR4, 0x40 ;  /* 0x0000004000047882 */ /* 0x000fe20000000000 */
[----:B------:R-:W-:Y:S01]  /*06d0*/  UMOV UR5, 0x400 ;  /* 0x0000040000057882 */ /* 0x000fe20000000000 */
[----:B-1----:R-:W-:Y:S02]  /*06e0*/  ULEA UR4, UR6, UR4, 0x18 ;  /* 0x0000000406047291 */ /* 0x002fe4000f8ec0ff */
[----:B------:R-:W-:-:S07]  /*06f0*/  ULEA UR5, UR6, UR5, 0x18 ;  /* 0x0000000506057291 */ /* 0x000fce000f8ec0ff */
[----:B------:R-:W1:Y:S02]  /*0700*/  LDS.U8 R0, [UR4] ;  /* 0x00000004ff007984 */ /* 0x000e640008000000 */
[----:B-1----:R-:W-:-:S13]  /*0710*/  ISETP.NE.AND P0, PT, R0, RZ, PT ;  /* 0x000000ff0000720c */ /* 0x002fda0003f05270 */
[----:B------:R-:W-:Y:S05]  /*0720*/  @P0 BRA `(.L_x_7) ;  /* 0x00000000007c0947 */ /* 0x000fea0003800000 */
[----:B------:R-:W-:-:S13]  /*0730*/  ELECT P0, URZ, PT ;  /* 0x0000000000ff782f */ /* 0x000fda0003800000 */
[----:B------:R-:W-:Y:S05]  /*0740*/  @!P0 BRA `(.L_x_8) ;  /* 0x0000000000848947 */ /* 0x000fea0003800000 */
[----:B------:R-:W-:Y:S01]  /*0750*/  UMOV UR4, 0x4 ;  /* 0x0000000400047882 */ /* 0x000fe20000000000 */
[----:B------:R-:W-:-:S04]  /*0760*/  IMAD.MOV.U32 R2, RZ, RZ, 0xf ;  /* 0x0000000fff027424 */ /* 0x000fc800078e00ff */
[----:B------:R-:W-:Y:S04]  /*0770*/  DEPBAR.LE SB1, 0x36 ;  /* 0x00009d800000791a */ /* 0x000fe80000000000 */
[----:B------:R-:W1:Y:S02]  /*0780*/  UTCATOMSWS.FIND_AND_SET.ALIGN UP0, UR4, UR4 ;  /* 0x00000004000475e3 */ /* 0x000e640008000800 */
[----:B-1----:R-:W-:Y:S01]  /*0790*/  PLOP3.LUT P0, PT, PT, PT, UP0, 0x80, 0x8 ;  /* 0x000000000008781c */ /* 0x002fe20003f0f008 */
[----:B------:R-:W-:-:S03]  /*07a0*/  IMAD.U32 R4, RZ, RZ, UR4 ;  /* 0x00000004ff047e24 */ /* 0x000fc6000f8e00ff */
[----:B------:R-:W-:-:S04]  /*07b0*/  SEL R0, RZ, 0xffffffff, !P0 ;  /* 0xffffffffff007807 */ /* 0x000fc80004000000 */
[----:B------:R-:W-:Y:S01]  /*07c0*/  ISETP.NE.AND P0, PT, R0, RZ, PT ;  /* 0x000000ff0000720c */ /* 0x000fe20003f05270 */
[----:B------:R-:W-:-:S12]  /*07d0*/  IMAD.MOV.U32 R0, RZ, RZ, 0x1 ;  /* 0x00000001ff007424 */ /* 0x000fd800078e00ff */
[----:B------:R-:W-:Y:S05]  /*07e0*/  @P0 BRA `(.L_x_9) ;  /* 0x0000000000240947 */ /* 0x000fea0003800000 */
.L_x_10:
[----:B------:R-:W-:Y:S05]  /*07f0*/  NANOSLEEP 0x64 ;  /* 0x000000640000795d */ /* 0x000fea0003800000 */
[----:B------:R-:W-:-:S05]  /*0800*/  UMOV UR4, 0x4 ;  /* 0x0000000400047882 */ /* 0x000fca0000000000 */
[----:B------:R-:W-:Y:S04]  /*0810*/  DEPBAR.LE SB1, 0x36 ;  /* 0x00009d800000791a */ /* 0x000fe80000000000 */
[----:B------:R-:W1:Y:S02]  /*0820*/  UTCATOMSWS.FIND_AND_SET.ALIGN UP0, UR4, UR4 ;  /* 0x00000004000475e3 */ /* 0x000e640008000800 */
[----:B-1----:R-:W-:Y:S01]  /*0830*/  PLOP3.LUT P0, PT, PT, PT, UP0, 0x80, 0x8 ;  /* 0x000000000008781c */ /* 0x002fe20003f0f008 */
[----:B------:R-:W-:-:S03]  /*0840*/  IMAD.U32 R4, RZ, RZ, UR4 ;  /* 0x00000004ff047e24 */ /* 0x000fc6000f8e00ff */
[----:B------:R-:W-:-:S04]  /*0850*/  SEL R3, RZ, 0xffffffff, !P0 ;  /* 0xffffffffff037807 */ /* 0x000fc80004000000 */
[----:B------:R-:W-:-:S13]  /*0860*/  ISETP.NE.AND P0, PT, R3, RZ, PT ;  /* 0x000000ff0300720c */ /* 0x000fda0003f05270 */
[----:B------:R-:W-:Y:S05]  /*0870*/  @!P0 BRA `(.L_x_10) ;  /* 0xfffffffc00dc8947 */ /* 0x000fea000383ffff */
.L_x_9:
[----:B------:R-:W-:Y:S01]  /*0880*/  VIADD R3, R4, 0x10 ;  /* 0x0000001004037836 */ /* 0x000fe20000000000 */
[----:B------:R-:W-:Y:S01]  /*0890*/  UMOV UR4, 0x50 ;  /* 0x0000005000047882 */ /* 0x000fe20000000000 */
[----:B------:R-:W-:Y:S01]  /*08a0*/  SHF.L.U32 R2, R2, R4, RZ ;  /* 0x0000000402027219 */ /* 0x000fe200000006ff */
[----:B------:R-:W-:Y:S01]  /*08b0*/  ULEA UR4, UR6, UR4, 0x18 ;  /* 0x0000000406047291 */ /* 0x000fe2000f8ec0ff */
[----:B------:R-:W-:Y:S01]  /*08c0*/  IMAD.SHL.U32 R4, R4, 0x20, RZ ;  /* 0x0000002004047824 */ /* 0x000fe200078e00ff */
[----:B------:R-:W-:-:S04]  /*08d0*/  SHF.L.U32 R0, R0, R3, RZ ;  /* 0x0000000300007219 */ /* 0x000fc800000006ff */
[----:B------:R-:W-:-:S05]  /*08e0*/  LOP3.LUT R0, R0, R2, RZ, 0xfc, !PT ;  /* 0x0000000200007212 */ /* 0x000fca00078efcff */
[----:B------:R1:W-:Y:S04]  /*08f0*/  ATOMS.OR RZ, [UR4], R0 ;  /* 0x00000000ffff798c */ /* 0x0003e8000b000004 */
[----:B------:R1:W-:Y:S01]  /*0900*/  STS [UR5+0x361a0], R4 ;  /* 0x0361a004ff007988 */ /* 0x0003e20008000805 */
[----:B------:R-:W-:Y:S05]  /*0910*/  BRA `(.L_x_8) ;  /* 0x0000000000107947 */ /* 0x000fea0003800000 */
.L_x_7:
[----:B------:R-:W-:Y:S02]  /*0920*/  MOV R0, 0xffffffff ;  /* 0xffffffff00007802 */ /* 0x000fe40000000f00 */
[----:B------:R-:W-:-:S03]  /*0930*/  MOV R2, 0x960 ;  /* 0x0000096000027802 */ /* 0x000fc60000000f00 */
[----:B------:R1:W-:Y:S04]  /*0940*/  STS [UR5+0x361a0], R0 ;  /* 0x0361a000ff007988 */ /* 0x0003e80008000805 */
[----:B-1----:R-:W-:Y:S05]  /*0950*/  CALL.REL.NOINC `($__internal_1_$__cuda_sm10x_tcgen05_guardrail_trap_phase_invalid_during_alloc) ;  /* 0x0000002800fc7944 */ /* 0x002fea0003c00000 */
.L_x_8:
[----:B------:R-:W-:Y:S05]  /*0960*/  WARPSYNC.ALL ;  /* 0x0000000000007948 */ /* 0x000fea0003800000 */
[----:B------:R-:W-:Y:S01]  /*0970*/  NOP ;  /* 0x0000000000007918 */ /* 0x000fe20000000000 */
.L_x_2:
[----:B-1----:R-:W1:Y:S01]  /*0980*/  LDC R0, c[0x0][0x388] ;  /* 0x0000e200ff007b82 */ /* 0x002e620000000800 */
[----:B------:R-:W2:Y:S07]  /*0990*/  S2R R23, SR_LANEID ;  /* 0x0000000000177919 */ /* 0x000eae0000000000 */
[----:B------:R-:W-:Y:S01]  /*09a0*/  BAR.SYNC.DEFER_BLOCKING 0x0 ;  /* 0x0000000000007b1d */ /* 0x000fe20000010000 */
[----:B------:R-:W-:Y:S01]  /*09b0*/  ISETP.NE.AND P0, PT, R25, RZ, PT ;  /* 0x000000ff1900720c */ /* 0x000fe20003f05270 */
[----:B-1----:R-:W-:-:S05]  /*09c0*/  VIADD R0, R0, 0x3f ;  /* 0x0000003f00007836 */ /* 0x002fca0000000000 */
[----:B------:R-:W-:-:S05]  /*09d0*/  SHF.R.U32.HI R35, RZ, 0x6, R0 ;  /* 0x00000006ff237819 */ /* 0x000fca0000011600 */
[----:B------:R-:W-:Y:S02]  /*09e0*/  IMAD.SHL.U32 R3, R35, 0x80, RZ ;  /* 0x0000008023037824 */ /* 0x000fe400078e00ff */
[----:B--2---:R-:W-:Y:S05]  /*09f0*/  @!P0 BRA `(.L_x_11) ;  /* 0x0000000c00f48947 */ /* 0x004fea0003800000 */
[----:B------:R-:W-:Y:S01]  /*0a00*/  ISETP.NE.AND P0, PT, R25, 0x1, PT ;  /* 0x000000011900780c */ /* 0x000fe20003f05270 */
[----:B------:R-:W1:-:S12]  /*0a10*/  S2UR UR5, SR_CgaCtaId ;  /* 0x00000000000579c3 */ /* 0x000e580000008800 */
[----:B------:R-:W-:Y:S05]  /*0a20*/  @!P0 BRA `(.L_x_12) ;  /* 0x00000004007c8947 */ /* 0x000fea0003800000 */
[----:B------:R-:W-:-:S13]  /*0a30*/  ISETP.NE.AND P0, PT, R25, 0x2, PT ;  /* 0x000000021900780c */ /* 0x000fda0003f05270 */
[----:B------:R-:W-:Y:S05]  /*0a40*/  @P0 BRA `(.L_x_13) ;  /* 0x0000001800fc0947 */ /* 0x000fea0003800000 */
[----:B------:R-:W2:Y:S02]  /*0a50*/  S2UR UR4, SR_CTAID.X ;  /* 0x00000000000479c3 */ /* 0x000ea40000002500 */
[----:B--2---:R-:W-:-:S13]  /*0a60*/  ISETP.LE.U32.AND P0, PT, R3, UR4, PT ;  /* 0x0000000403007c0c */ /* 0x004fda000bf03070 */
[----:B-1----:R-:W-:Y:S05]  /*0a70*/  @P0 EXIT ;  /* 0x000000000000094d */ /* 0x002fea0003800000 */
[--C-:B------:R-:W-:Y:S01]  /*0a80*/  SHF.R.U32.HI R22, RZ, 0x3, R23.reuse ;  /* 0x00000003ff167819 */ /* 0x100fe20000011617 */
[----:B------:R-:W-:Y:S01]  /*0a90*/  ULOP3.LUT UR4, URZ, UR4, URZ, 0x33, !UPT ;  /* 0x00000004ff047292 */ /* 0x000fe2000f8e33ff */
[----:B------:R-:W-:Y:S02]  /*0aa0*/  HFMA2 R2, -RZ, RZ, 0, 0 ;  /* 0x00000000ff027431 */ /* 0x000fe400000001ff */
[----:B------:R-:W-:Y:S01]  /*0ab0*/  IMAD.MOV.U32 R8, RZ, RZ, RZ ;  /* 0x000000ffff087224 */ /* 0x000fe200078e00ff */
[C---:B------:R-:W-:Y:S01]  /*0ac0*/  LOP3.LUT R20, R22.reuse, 0x2, RZ, 0x3c, !PT ;  /* 0x0000000216147812 */ /* 0x040fe200078e3cff */
[C---:B------:R-:W-:Y:S01]  /*0ad0*/  IMAD.SHL.U32 R0, R22.reuse, 0x20, RZ ;  /* 0x0000002016007824 */ /* 0x040fe200078e00ff */
[C---:B------:R-:W-:Y:S01]  /*0ae0*/  LOP3.LUT R19, R22.reuse, 0x3, RZ, 0x3c, !PT ;  /* 0x0000000316137812 */ /* 0x040fe200078e3cff */
[----:B------:R-:W-:Y:S01]  /*0af0*/  VIADD R27, R3, UR4 ;  /* 0x00000004031b7c36 */ /* 0x000fe20008000000 */
[----:B------:R-:W-:Y:S01]  /*0b00*/  LOP3.LUT R21, R22, 0x1, RZ, 0x3c, !PT ;  /* 0x0000000116157812 */ /* 0x000fe200078e3cff */
[C---:B------:R-:W-:Y:S01]  /*0b10*/  IMAD.IADD R26, R0.reuse, 0x1, R23 ;  /* 0x00000001001a7824 */ /* 0x040fe200078e0217 */
[C---:B------:R-:W-:Y:S01]  /*0b20*/  LOP3.LUT R25, R0.reuse, 0x20, RZ, 0x3c, !PT ;  /* 0x0000002000197812 */ /* 0x040fe200078e3cff */
[C---:B------:R-:W-:Y:S01]  /*0b30*/  IMAD R22, R23.reuse, 0x4, R22 ;  /* 0x0000000417167824 */ /* 0x040fe200078e0216 */
[C---:B------:R-:W-:Y:S01]  /*0b40*/  LOP3.LUT R24, R0.reuse, 0x40, RZ, 0x3c, !PT ;  /* 0x0000004000187812 */ /* 0x040fe200078e3cff */
[C---:B------:R-:W-:Y:S01]  /*0b50*/  IMAD R20, R23.reuse, 0x4, R20 ;  /* 0x0000000417147824 */ /* 0x040fe200078e0214 */
[----:B------:R-:W-:Y:S01]  /*0b60*/  LOP3.LUT R0, R0, 0x60, RZ, 0x3c, !PT ;  /* 0x0000006000007812 */ /* 0x000fe200078e3cff */
[C---:B------:R-:W-:Y:S01]  /*0b70*/  IMAD R19, R23.reuse, 0x4, R19 ;  /* 0x0000000417137824 */ /* 0x040fe200078e0213 */
[----:B------:R-:W-:Y:S01]  /*0b80*/  LEA R21, R23, R21, 0x2 ;  /* 0x0000001517157211 */ /* 0x000fe200078e10ff */
[--C-:B------:R-:W-:Y:S01]  /*0b90*/  IMAD.IADD R24, R24, 0x1, R23.reuse ;  /* 0x0000000118187824 */ /* 0x100fe200078e0217 */
[----:B------:R-:W-:Y:S01]  /*0ba0*/  IADD3 R25, PT, PT, R25, R23, RZ ;  /* 0x0000001719197210 */ /* 0x000fe20007ffe0ff */
[----:B------:R-:W-:Y:S01]  /*0bb0*/  IMAD.IADD R23, R0, 0x1, R23 ;  /* 0x0000000100177824 */ /* 0x000fe200078e0217 */
[----:B------:R-:W-:Y:S01]  /*0bc0*/  SHF.R.U32.HI R27, RZ, 0x7, R27 ;  /* 0x00000007ff1b7819 */ /* 0x000fe2000001161b */
[----:B------:R-:W-:-:S06]  /*0bd0*/  UMOV UR5, URZ ;  /* 0x000000ff00057c82 */ /* 0x000fcc0008000000 */
.L_x_18:
[----:B------:R-:W1:Y:S01]  /*0be0*/  S2R R0, SR_CgaCtaId ;  /* 0x0000000000007919 */ /* 0x000e620000008800 */
[----:B------:R-:W-:Y:S01]  /*0bf0*/  MOV R3, 0x400 ;  /* 0x0000040000037802 */ /* 0x000fe20000000f00 */
[----:B------:R-:W-:-:S03]  /*0c00*/  UMOV UR4, URZ ;  /* 0x000000ff00047c82 */ /* 0x000fc60008000000 */
[----:B-1----:R-:W-:-:S07]  /*0c10*/  LEA R0, R0, R3, 0x18 ;  /* 0x0000000300007211 */ /* 0x002fce00078ec0ff */
.L_x_17:
[C---:B------:R-:W-:Y:S01]  /*0c20*/  IMAD R7, R8.reuse, 0x8, R0 ;  /* 0x0000000808077824 */ /* 0x040fe200078e0200 */
[----:B------:R-:W-:Y:S01]  /*0c30*/  ISETP.NE.AND P0, PT, R8, 0xf, PT ;  /* 0x0000000f0800780c */ /* 0x000fe20003f05270 */
[----:B------:R-:W-:Y:S01]  /*0c40*/  IMAD.U32 R10, R2, -0x80000000, RZ ;  /* 0x80000000020a7824 */ /* 0x000fe200078e00ff */
[----:B------:R-:W-:Y:S01]  /*0c50*/  ULOP3.LUT UP0, URZ, UR4, 0x2, URZ, 0xc0, !UPT ;  /* 0x0000000204ff7892 */ /* 0x000fe2000f80c0ff */
[----:B------:R-:W-:Y:S02]  /*0c60*/  VIADD R4, R8, 0x1 ;  /* 0x0000000108047836 */ /* 0x000fe40000000000 */
[----:B------:R-:W1:Y:S01]  /*0c70*/  SYNCS.PHASECHK.TRANS64.TRYWAIT P1, [R7+URZ+0x36000], R10 ;  /* 0x0360000a070075a7 */ /* 0x000e6200080211ff */
[----:B------:R-:W-:Y:S02]  /*0c80*/  VIADD R6, R7, 0x36100 ;  /* 0x0003610007067836 */ /* 0x000fe40000000000 */
[----:B------:R-:W-:-:S03]  /*0c90*/  SEL R4, R4, RZ, P0 ;  /* 0x000000ff04047207 */ /* 0x000fc60000000000 */
[----:B------:R-:W-:Y:S02]  /*0ca0*/  PRMT R6, RZ, 0x654, R6 ;  /* 0x00000654ff067816 */ /* 0x000fe40000000006 */
[----:B------:R-:W-:-:S04]  /*0cb0*/  ISETP.NE.AND P0, PT, R4, RZ, PT ;  /* 0x000000ff0400720c */ /* 0x000fc80003f05270 */
[----:B------:R-:W-:-:S04]  /*0cc0*/  SEL R3, RZ, 0x1, P0 ;  /* 0x00000001ff037807 */ /* 0x000fc80000000000 */
[----:B------:R-:W-:Y:S01]  /*0cd0*/  LOP3.LUT R3, R2, R3, RZ, 0x3c, !PT ;  /* 0x0000000302037212 */ /* 0x000fe200078e3cff */
[----:B------:R-:W-:-:S04]  /*0ce0*/  IMAD R2, R4, 0x8, R0 ;  /* 0x0000000804027824 */ /* 0x000fc800078e0200 */
[----:B------:R-:W-:Y:S01]  /*0cf0*/  IMAD.U32 R5, R3, -0x80000000, RZ ;  /* 0x8000000003057824 */ /* 0x000fe200078e00ff */
[----:B-1----:R-:W-:Y:S06]  /*0d00*/  @!P1 BRA `(.L_x_14) ;  /* 0x0000002000ec9947 */ /* 0x002fec0003800000 */
.L_x_43:
[----:B------:R-:W-:Y:S05]  /*0d10*/  BRA.U UP0, `(.L_x_15) ;  /* 0x0000000100747547 */ /* 0x000fea000b800000 */
[----:B-1----:R-:W-:-:S04]  /*0d20*/  LEA R7, R8, R0, 0x9 ;  /* 0x0000000008077211 */ /* 0x002fc800078e48ff */
[-C--:B------:R-:W-:Y:S01]  /*0d30*/  LEA R18, R26, R7.reuse, 0x2 ;  /* 0x000000071a127211 */ /* 0x080fe200078e10ff */
[--C-:B------:R-:W-:Y:S01]  /*0d40*/  IMAD R16, R25, 0x4, R7.reuse ;  /* 0x0000000419107824 */ /* 0x100fe200078e0207 */
[-C--:B------:R-:W-:Y:S01]  /*0d50*/  LEA R14, R24, R7.reuse, 0x2 ;  /* 0x00000007180e7211 */ /* 0x080fe200078e10ff */
[--C-:B------:R-:W-:Y:S01]  /*0d60*/  IMAD R12, R23, 0x4, R7.reuse ;  /* 0x00000004170c7824 */ /* 0x100fe200078e0207 */
[-C--:B------:R-:W-:Y:S01]  /*0d70*/  LEA R10, R22, R7.reuse, 0x2 ;  /* 0x00000007160a7211 */ /* 0x080fe200078e10ff */
[----:B------:R-:W1:Y:S01]  /*0d80*/  LDS R17, [R18+0x32000] ;  /* 0x0320000012117984 */ /* 0x000e620000000800 */
[--C-:B------:R-:W-:Y:S01]  /*0d90*/  IMAD R9, R21, 0x4, R7.reuse ;  /* 0x0000000415097824 */ /* 0x100fe200078e0207 */
[----:B------:R-:W-:Y:S01]  /*0da0*/  LEA R8, R20, R7, 0x2 ;  /* 0x0000000714087211 */ /* 0x000fe200078e10ff */
[----:B------:R-:W-:Y:S01]  /*0db0*/  IMAD R7, R19, 0x4, R7 ;  /* 0x0000000413077824 */ /* 0x000fe200078e0207 */
[----:B------:R-:W2:Y:S04]  /*0dc0*/  LDS R15, [R16+0x32000] ;  /* 0x03200000100f7984 */ /* 0x000ea80000000800 */
[----:B------:R-:W3:Y:S04]  /*0dd0*/  LDS R13, [R14+0x32000] ;  /* 0x032000000e0d7984 */ /* 0x000ee80000000800 */
[----:B------:R-:W4:Y:S01]  /*0de0*/  LDS R11, [R12+0x32000] ;  /* 0x032000000c0b7984 */ /* 0x000f220000000800 */
[----:B------:R-:W-:-:S03]  /*0df0*/  NOP ;  /* 0x0000000000007918 */ /* 0x000fc60000000000 */
[----:B-1----:R-:W-:Y:S04]  /*0e00*/  STS [R10+0x32000], R17 ;  /* 0x032000110a007388 */ /* 0x002fe80000000800 */
[----:B--2---:R-:W-:Y:S04]  /*0e10*/  STS [R9+0x32000], R15 ;  /* 0x0320000f09007388 */ /* 0x004fe80000000800 */
[----:B---3--:R-:W-:Y:S04]  /*0e20*/  STS [R8+0x32000], R13 ;  /* 0x0320000d08007388 */ /* 0x008fe80000000800 */
[----:B----4-:R-:W-:Y:S04]  /*0e30*/  STS [R7+0x32000], R11 ;  /* 0x0320000b07007388 */ /* 0x010fe80000000800 */
[----:B------:R-:W1:Y:S04]  /*0e40*/  LDS R18, [R18+0x34000] ;  /* 0x0340000012127984 */ /* 0x000e680000000800 */
[----:B------:R-:W2:Y:S04]  /*0e50*/  LDS R16, [R16+0x34000] ;  /* 0x0340000010107984 */ /* 0x000ea80000000800 */
[----:B------:R-:W3:Y:S04]  /*0e60*/  LDS R14, [R14+0x34000] ;  /* 0x034000000e0e7984 */ /* 0x000ee80000000800 */
[----:B------:R-:W4:Y:S01]  /*0e70*/  LDS R12, [R12+0x34000] ;  /* 0x034000000c0c7984 */ /* 0x000f220000000800 */
[----:B------:R-:W-:-:S03]  /*0e80*/  NOP ;  /* 0x0000000000007918 */ /* 0x000fc60000000000 */
[----:B-1----:R5:W-:Y:S04]  /*0e90*/  STS [R10+0x34000], R18 ;  /* 0x034000120a007388 */ /* 0x002be80000000800 */
[----:B--2---:R5:W-:Y:S04]  /*0ea0*/  STS [R9+0x34000], R16 ;  /* 0x0340001009007388 */ /* 0x004be80000000800 */
[----:B---3--:R5:W-:Y:S04]  /*0eb0*/  STS [R8+0x34000], R14 ;  /* 0x0340000e08007388 */ /* 0x008be80000000800 */
[----:B----4-:R5:W-:Y:S01]  /*0ec0*/  STS [R7+0x34000], R12 ;  /* 0x0340000c07007388 */ /* 0x010be20000000800 */
[----:B------:R1:W-:Y:S06]  /*0ed0*/  MEMBAR.ALL.CTA ;  /* 0x0000000000007992 */ /* 0x0003ec0000008000 */
[----:B-1----:R-:W2:Y:S02]  /*0ee0*/  FENCE.VIEW.ASYNC.S ;  /* 0x00000000000073c6 */ /* 0x002ea40000000000 */
.L_x_15:
[----:B--2---:R2:W-:Y:S01]  /*0ef0*/  SYNCS.ARRIVE.TRANS64.RED.A1T0 RZ, [R6+URZ], RZ ;  /* 0x000000ff06ff79a7 */ /* 0x0045e200081004ff */
[----:B------:R-:W3:Y:S02]  /*0f00*/  SYNCS.PHASECHK.TRANS64.TRYWAIT P0, [R2+URZ+0x36000], R5 ;  /* 0x03600005020075a7 */ /* 0x000ee400080011ff */
[----:B--23--:R-:W-:Y:S05]  /*0f10*/  @!P0 BRA `(.L_x_16) ;  /* 0x0000002000808947 */ /* 0x00cfea0003800000 */
.L_x_45:
[C---:B------:R-:W-:Y:S01]  /*0f20*/  ISETP.NE.AND P0, PT, R4.reuse, 0xf, PT ;  /* 0x0000000f0400780c */ /* 0x040fe20003f05270 */
[----:B------:R-:W-:Y:S01]  /*0f30*/  VIADD R4, R4, 0x1 ;  /* 0x0000000104047836 */ /* 0x000fe20000000000 */
[----:B------:R-:W-:Y:S01]  /*0f40*/  UIADD3 UR4, UPT, UPT, UR4, 0x2, URZ ;  /* 0x0000000204047890 */ /* 0x000fe2000fffe0ff */
[----:B-1----:R-:W-:-:S03]  /*0f50*/  VIADD R2, R2, 0x36100 ;  /* 0x0003610002027836 */ /* 0x002fc60000000000 */
[----:B-----5:R-:W-:Y:S01]  /*0f60*/  SEL R8, R4, RZ, P0 ;  /* 0x000000ff04087207 */ /* 0x020fe20000000000 */
[----:B------:R-:W-:Y:S01]  /*0f70*/  UISETP.NE.AND UP0, UPT, UR4, 0x38, UPT ;  /* 0x000000380400788c */ /* 0x000fe2000bf05270 */
[----:B------:R-:W-:Y:S02]  /*0f80*/  PRMT R2, RZ, 0x654, R2 ;  /* 0x00000654ff027816 */ /* 0x000fe40000000002 */
[----:B------:R-:W-:Y:S02]  /*0f90*/  ISETP.NE.AND P0, PT, R8, RZ, PT ;  /* 0x000000ff0800720c */ /* 0x000fe40003f05270 */
[----:B------:R1:W-:Y:S02]  /*0fa0*/  SYNCS.ARRIVE.TRANS64.RED.A1T0 RZ, [R2+URZ], RZ ;  /* 0x000000ff02ff79a7 */ /* 0x0003e400081004ff */
[----:B-1----:R-:W-:-:S04]  /*0fb0*/  SEL R2, RZ, 0x1, P0 ;  /* 0x00000001ff027807 */ /* 0x002fc80000000000 */
[----:B------:R-:W-:Y:S01]  /*0fc0*/  LOP3.LUT R2, R3, R2, RZ, 0x3c, !PT ;  /* 0x0000000203027212 */ /* 0x000fe200078e3cff */
[----:B------:R-:W-:Y:S06]  /*0fd0*/  BRA.U UP0, `(.L_x_17) ;  /* 0xfffffffd00107547 */ /* 0x000fec000b83ffff */
[----:B------:R-:W-:-:S13]  /*0fe0*/  ISETP.NE.AND P0, PT, R27, UR5, PT ;  /* 0x000000051b007c0c */ /* 0x000fda000bf05270 */
[----:B------:R-:W-:Y:S05]  /*0ff0*/  @!P0 EXIT ;  /* 0x000000000000894d */ /* 0x000fea0003800000 */
[----:B------:R-:W-:Y:S01]  /*1000*/  UIADD3 UR5, UPT, UPT, UR5, 0x1, URZ ;  /* 0x0000000105057890 */ /* 0x000fe2000fffe0ff */
[----:B------:R-:W-:Y:S05]  /*1010*/  BRA `(.L_x_18) ;  /* 0xfffffff800f07947 */ /* 0x000fea000383ffff */
.L_x_12:
[----:B-1----:R-:W-:-:S09]  /*1020*/  UISETP.NE.AND UP0, UPT, UR5, URZ, UPT ;  /* 0x000000ff0500728c */ /* 0x002fd2000bf05270 */
[----:B------:R-:W-:Y:S05]  /*1030*/  BRA.U UP0, `(.L_x_13) ;  /* 0x0000001500807547 */ /* 0x000fea000b800000 */
[----:B------:R-:W1:Y:S01]  /*1040*/  S2UR UR4, SR_CTAID.X ;  /* 0x00000000000479c3 */ /* 0x000e620000002500 */
[----:B------:R-:W-:Y:S01]  /*1050*/  UMOV UR8, 0x400 ;  /* 0x0000040000087882 */ /* 0x000fe20000000000 */
[----:B------:R-:W-:Y:S01]  /*1060*/  ISETP.GE.U32.AND P1, PT, R23, 0x10, PT ;  /* 0x000000101700780c */ /* 0x000fe20003f26070 */
[----:B------:R-:W-:-:S04]  /*1070*/  ULEA UR8, UR5, UR8, 0x18 ;  /* 0x0000000805087291 */ /* 0x000fc8000f8ec0ff */
[----:B------:R-:W-:Y:S02]  /*1080*/  UIADD3 UR6, UPT, UPT, UR8, 0x2000, URZ ;  /* 0x0000200008067890 */ /* 0x000fe4000fffe0ff */
[----:B------:R-:W-:Y:S02]  /*1090*/  UIADD3 UR5, UPT, UPT, UR8, 0x22000, URZ ;  /* 0x0002200008057890 */ /* 0x000fe4000fffe0ff */
[----:B------:R-:W-:Y:S02]  /*10a0*/  USHF.R.U32.HI UR6, URZ, 0x4, UR6 ;  /* 0x00000004ff067899 */ /* 0x000fe40008011606 */
[----:B------:R-:W-:Y:S02]  /*10b0*/  USHF.R.U32.HI UR5, URZ, 0x4, UR5 ;  /* 0x00000004ff057899 */ /* 0x000fe40008011605 */
[----:B------:R-:W-:Y:S02]  /*10c0*/  ULOP3.LUT UR6, UR6, 0x3fc0, URZ, 0xc0, !UPT ;  /* 0x00003fc006067892 */ /* 0x000fe4000f8ec0ff */
[----:B------:R-:W-:Y:S01]  /*10d0*/  ULOP3.LUT UR5, UR5, 0x3fc0, URZ, 0xc0, !UPT ;  /* 0x00003fc005057892 */ /* 0x000fe2000f8ec0ff */
[----:B-1----:R-:W-:-:S13]  /*10e0*/  ISETP.LE.U32.AND P0, PT, R3, UR4, PT ;  /* 0x0000000403007c0c */ /* 0x002fda000bf03070 */
[----:B------:R-:W-:Y:S05]  /*10f0*/  @P0 EXIT ;  /* 0x000000000000094d */ /* 0x000fea0003800000 */
[----:B------:R-:W-:Y:S01]  /*1100*/  ULOP3.LUT UR4, URZ, UR4, URZ, 0x33, !UPT ;  /* 0x00000004ff047292 */ /* 0x000fe2000f8e33ff */
[C---:B------:R-:W-:Y:S01]  /*1110*/  LEA R6, R23.reuse, UR6, 0x9 ;  /* 0x0000000617067c11 */ /* 0x040fe2000f8e48ff */
[----:B------:R-:W-:Y:S01]  /*1120*/  IMAD.MOV.U32 R4, RZ, RZ, RZ ;  /* 0x000000ffff047224 */ /* 0x000fe200078e00ff */
[----:B------:R-:W-:Y:S01]  /*1130*/  LEA R5, R23, UR5, 0x8 ;  /* 0x0000000517057c11 */ /* 0x000fe2000f8e40ff */
[----:B------:R-:W-:Y:S01]  /*1140*/  UMOV UR17, URZ ;  /* 0x000000ff00117c82 */ /* 0x000fe20008000000 */
[----:B------:R-:W-:Y:S01]  /*1150*/  SEL R6, R6, RZ, !P1 ;  /* 0x000000ff06067207 */ /* 0x000fe20004800000 */
[----:B------:R-:W-:Y:S01]  /*1160*/  VIADD R3, R3, UR4 ;  /* 0x0000000403037c36 */ /* 0x000fe20008000000 */
[----:B------:R-:W-:Y:S01]  /*1170*/  SEL R5, R5, RZ, !P1 ;  /* 0x000000ff05057207 */ /* 0x000fe20004800000 */
[----:B------:R-:W-:Y:S01]  /*1180*/  UMOV UR13, URZ ;  /* 0x000000ff000d7c82 */ /* 0x000fe20008000000 */
[----:B------:R-:W-:Y:S01]  /*1190*/  UMOV UR6, 0x40 ;  /* 0x0000004000067882 */ /* 0x000fe20000000000 */
[----:B------:R-:W-:Y:S01]  /*11a0*/  UMOV UR7, 0x44 ;  /* 0x0000004400077882 */ /* 0x000fe20000000000 */
[----:B------:R-:W-:Y:S01]  /*11b0*/  SHF.R.U32.HI R3, RZ, 0x7, R3 ;  /* 0x00000007ff037819 */ /* 0x000fe20000011603 */
[----:B------:R-:W-:Y:S01]  /*11c0*/  UMOV UR4, 0x40 ;  /* 0x0000004000047882 */ /* 0x000fe20000000000 */
[----:B------:R-:W-:-:S05]  /*11d0*/  UMOV UR5, 0x44 ;  /* 0x0000004400057882 */ /* 0x000fca0000000000 */
.L_x_25:
[----:B------:R-:W-:Y:S02]  /*11e0*/  USHF.R.U32.HI UR10, URZ, 0x1, UR17 ;  /* 0x00000001ff0a7899 */ /* 0x000fe40008011611 */
[----:B------:R-:W-:Y:S02]  /*11f0*/  USHF.L.U32 UR9, UR17, 0x3, URZ ;  /* 0x0000000311097899 */ /* 0x000fe400080006ff */
[----:B------:R-:W-:Y:S02]  /*1200*/  ULOP3.LUT UR10, UR10, 0x1, URZ, 0xc, !UPT ;  /* 0x000000010a0a7892 */ /* 0x000fe4000f8e0cff */
[----:B------:R-:W-:Y:S02]  /*1210*/  ULOP3.LUT UR9, UR9, 0x8, URZ, 0xc0, !UPT ;  /* 0x0000000809097892 */ /* 0x000fe4000f8ec0ff */
[----:B------:R-:W-:Y:S02]  /*1220*/  USHF.L.U32 UR10, UR10, 0x1f, URZ ;  /* 0x0000001f0a0a7899 */ /* 0x000fe400080006ff */
[----:B------:R-:W-:-:S02]  /*1230*/  USHF.L.U32 UR12, UR17, 0x5, URZ ;  /* 0x00000005110c7899 */ /* 0x000fc400080006ff */
[----:B------:R-:W-:Y:S01]  /*1240*/  MOV R0, UR9 ;  /* 0x0000000900007c02 */ /* 0x000fe20008000f00 */
[----:B------:R-:W-:Y:S01]  /*1250*/  UIADD3 UR9, UPT, UPT, UR8, UR9, URZ ;  /* 0x0000000908097290 */ /* 0x000fe2000fffe0ff */
[----:B------:R-:W-:Y:S01]  /*1260*/  MOV R2, UR10 ;  /* 0x0000000a00027c02 */ /* 0x000fe20008000f00 */
[----:B------:R-:W-:Y:S02]  /*1270*/  ULOP3.LUT UR12, UR12, 0x20, URZ, 0xc0, !UPT ;  /* 0x000000200c0c7892 */ /* 0x000fe4000f8ec0ff */
[----:B------:R-:W-:Y:S01]  /*1280*/  UIADD3 UR11, UPT, UPT, UR9, 0x36180, URZ ;  /* 0x00036180090b7890 */ /* 0x000fe2000fffe0ff */
[----:B------:R-:W1:Y:S02]  /*1290*/  SYNCS.PHASECHK.TRANS64.TRYWAIT P0, [R0+UR8+0x36190], R2 ;  /* 0x03619002000075a7 */ /* 0x000e640008001108 */
[----:B-1----:R-:W-:Y:S09]  /*12a0*/  @!P0 BRA `(.L_x_19) ;  /* 0x0000001c00b88947 */ /* 0x002ff20003800000 */
.L_x_47:
[----:B------:R-:W-:Y:S01]  /*12b0*/  NOP ;  /* 0x0000000000007918 */ /* 0x000fe20000000000 */
[----:B------:R-:W-:-:S05]  /*12c0*/  UMOV UR16, URZ ;  /* 0x000000ff00107c82 */ /* 0x000fca0008000000 */
.L_x_24:
[----:B------:R-:W-:Y:S01]  /*12d0*/  ULEA UR10, UR13, UR8, 0x3 ;  /* 0x000000080d0a7291 */ /* 0x000fe2000f8e18ff */
[----:B-1----:R-:W-:Y:S01]  /*12e0*/  SHF.L.U32 R9, R4, 0x1f, RZ ;  /* 0x0000001f04097819 */ /* 0x002fe200000006ff */
[----:B------:R-:W-:Y:S01]  /*12f0*/  ULOP3.LUT UP0, UR14, UR16, 0x2, URZ, 0xc0, !UPT ;  /* 0x00000002100e7892 */ /* 0x000fe2000f80c0ff */
[----:B------:R-:W-:Y:S06]  /*1300*/  MOV R0, UR13 ;  /* 0x0000000d00007c02 */ /* 0x000fec0008000f00 */
[----:B------:R-:W1:Y:S02]  /*1310*/  SYNCS.PHASECHK.TRANS64.TRYWAIT P0, [UR10+0x36100], R9 ;  /* 0x03610009ff0075a7 */ /* 0x000e64000800110a */
[----:B-12---:R-:W-:Y:S05]  /*1320*/  @!P0 BRA `(.L_x_20) ;  /* 0x0000001c00b88947 */ /* 0x006fea0003800000 */
.L_x_49:
[----:B------:R-:W-:Y:S01]  /*1330*/  NOP ;  /* 0x0000000000007918 */ /* 0x000fe20000000000 */
[----:B------:R-:W-:Y:S05]  /*1340*/  BRA.U UP0, `(.L_x_21) ;  /* 0x0000000100307547 */ /* 0x000fea000b800000 */
[----:B------:R-:W-:Y:S01]  /*1350*/  ULEA UR9, UR13, UR8, 0x9 ;  /* 0x000000080d097291 */ /* 0x000fe2000f8e48ff */
[----:B------:R-:W-:Y:S01]  /*1360*/  UMOV UR19, 0x4008 ;  /* 0x0000400800137882 */ /* 0x000fe20000000000 */
[----:B------:R-:W-:Y:S02]  /*1370*/  UMOV UR21, 0x4008 ;  /* 0x0000400800157882 */ /* 0x000fe40000000000 */
[----:B------:R-:W-:Y:S02]  /*1380*/  UIADD3 UR15, UPT, UPT, UR9, 0x32000, URZ ;  /* 0x00032000090f7890 */ /* 0x000fe4000fffe0ff */
[----:B------:R-:W-:Y:S02]  /*1390*/  UIADD3 UR9, UPT, UPT, UR9, 0x34000, URZ ;  /* 0x0003400009097890 */ /* 0x000fe4000fffe0ff */
[----:B------:R-:W-:Y:S02]  /*13a0*/  USHF.R.U32.HI UR15, URZ, 0x4, UR15 ;  /* 0x00000004ff0f7899 */ /* 0x000fe4000801160f */
[----:B------:R-:W-:Y:S02]  /*13b0*/  USHF.R.U32.HI UR9, URZ, 0x4, UR9 ;  /* 0x00000004ff097899 */ /* 0x000fe40008011609 */
[----:B------:R-:W-:Y:S02]  /*13c0*/  ULOP3.LUT UR18, UR15, 0x3fe0, URZ, 0xc0, !UPT ;  /* 0x00003fe00f127892 */ /* 0x000fe4000f8ec0ff */
[----:B------:R-:W-:Y:S07]  /*13d0*/  ULOP3.LUT UR20, UR9, 0x3fe0, URZ, 0xc0, !UPT ;  /* 0x00003fe009147892 */ /* 0x000fee000f8ec0ff */
[----:B------:R2:W-:Y:S02]  /*13e0*/  UTCCP.T.S.4x32dp128bit tmem[0x40], gdesc[UR18] ;  /* 0x00004012ff0079e7 */ /* 0x0005e40009100000 */
[----:B------:R2:W-:Y:S01]  /*13f0*/  UTCCP.T.S.4x32dp128bit tmem[0x44], gdesc[UR20] ;  /* 0x00004414ff0079e7 */ /* 0x0005e20009100000 */
[----:B------:R-:W-:Y:S02]  /*1400*/  NOP ;  /* 0x0000000000007918 */ /* 0x000fe40000000000 */
.L_x_21:
[----:B------:R-:W-:Y:S01]  /*1410*/  UISETP.NE.AND UP0, UPT, UR13, 0xf, UPT ;  /* 0x0000000f0d00788c */ /* 0x000fe2000bf05270 */
[----:B-1----:R-:W-:Y:S01]  /*1420*/  SHFL.IDX PT, R2, R6, R0, 0x1f ;  /* 0x00001f0006027589 */ /* 0x002fe200000e0000 */
[----:B------:R-:W-:Y:S01]  /*1430*/  UIADD3 UR9, UPT, UPT, UR13, 0x1, URZ ;  /* 0x000000010d097890 */ /* 0x000fe2000fffe0ff */
[----:B------:R-:W-:Y:S03]  /*1440*/  NOP ;  /* 0x0000000000007918 */ /* 0x000fe60000000000 */
[----:B------:R-:W-:Y:S03]  /*1450*/  USEL UR9, UR9, URZ, UP0 ;  /* 0x000000ff09097287 */ /* 0x000fe60008000000 */
[----:B------:R-:W1:Y:S01]  /*1460*/  SHFL.IDX PT, R0, R5, R0, 0x1f ;  /* 0x00001f0005007589 */ /* 0x000e6200000e0000 */
[----:B------:R-:W-:Y:S02]  /*1470*/  USHF.L.U32 UR15, UR14, 0x4, URZ ;  /* 0x000000040e0f7899 */ /* 0x000fe400080006ff */
[----:B------:R-:W-:Y:S02]  /*1480*/  ULEA UR13, UR9, UR8, 0x3 ;  /* 0x00000008090d7291 */ /* 0x000fe4000f8e18ff */
[----:B------:R-:W-:Y:S01]  /*1490*/  ULEA UR14, UR14, 0x888, 0xd ;  /* 0x000008880e0e7891 */ /* 0x000fe2000f8e68ff */
[----:B------:R-:W-:Y:S01]  /*14a0*/  ISETP.NE.AND P0, PT, RZ, UR9, PT ;  /* 0x00000009ff007c0c */ /* 0x000fe2000bf05270 */
[----:B------:R-:W-:Y:S02]  /*14b0*/  UISETP.NE.AND UP0, UPT, UR16, URZ, UPT ;  /* 0x000000ff1000728c */ /* 0x000fe4000bf05270 */
[----:B------:R-:W-:Y:S02]  /*14c0*/  UPRMT UR15, UR15, 0x5410, UR14 ;  /* 0x000054100f0f7896 */ /* 0x000fe4000800000e */
[----:B------:R-:W-:Y:S01]  /*14d0*/  UIADD3 UR10, UPT, UPT, UR10, 0x36080, URZ ;  /* 0x000360800a0a7890 */ /* 0x000fe2000fffe0ff */
[----:B------:R-:W-:Y:S01]  /*14e0*/  UMOV UR14, URZ ;  /* 0x000000ff000e7c82 */ /* 0x000fe20008000000 */
[----:B--2---:R-:W-:Y:S01]  /*14f0*/  UMOV UR21, 0x40004040 ;  /* 0x4000404000157882 */ /* 0x004fe20000000000 */
[----:B------:R-:W-:Y:S01]  /*1500*/  UMOV UR19, 0x40004040 ;  /* 0x4000404000137882 */ /* 0x000fe20000000000 */
[----:B------:R-:W-:Y:S01]  /*1510*/  UMOV UR25, 0x40004040 ;  /* 0x4000404000197882 */ /* 0x000fe20000000000 */
[----:B------:R-:W-:Y:S01]  /*1520*/  UMOV UR23, 0x40004040 ;  /* 0x4000404000177882 */ /* 0x000fe20000000000 */
[----:B------:R-:W-:Y:S01]  /*1530*/  UMOV UR29, 0x40004040 ;  /* 0x40004040001d7882 */ /* 0x000fe20000000000 */
[----:B------:R-:W-:Y:S01]  /*1540*/  UMOV UR27, 0x40004040 ;  /* 0x40004040001b7882 */ /* 0x000fe20000000000 */
[----:B------:R-:W-:Y:S01]  /*1550*/  UMOV UR33, 0x40004040 ;  /* 0x4000404000217882 */ /* 0x000fe20000000000 */
[----:B------:R-:W-:Y:S01]  /*1560*/  UMOV UR31, 0x40004040 ;  /* 0x40004040001f7882 */ /* 0x000fe20000000000 */
[----:B-1----:R-:W-:Y:S02]  /*1570*/  R2UR UR18, R0 ;  /* 0x00000000001272ca */ /* 0x002fe400000e0000 */
[----:B------:R-:W-:Y:S02]  /*1580*/  R2UR UR20, R2 ;  /* 0x00000000021472ca */ /* 0x000fe400000e0000 */
[----:B------:R-:W-:Y:S04]  /*1590*/  SEL R0, RZ, 0x1, P0 ;  /* 0x00000001ff007807 */ /* 0x000fe80000000000 */
[----:B------:R-:W-:Y:S01]  /*15a0*/  LOP3.LUT R4, R4, R0, RZ, 0x3c, !PT ;  /* 0x0000000004047212 */ /* 0x000fe200078e3cff */
[----:B------:R-:W-:Y:S04]  /*15b0*/  IMAD.U32 R0, RZ, RZ, UR9 ;  /* 0x00000009ff007e24 */ /* 0x000fe8000f8e00ff */
[----:B------:R-:W-:Y:S01]  /*15c0*/  UIADD3 UR22, UPT, UPT, UR18, 0x2, URZ ;  /* 0x0000000212167890 */ /* 0x000fe2000fffe0ff */
[----:B------:R-:W-:Y:S01]  /*15d0*/  IMAD.U32 R9, R4, -0x80000000, RZ ;  /* 0x8000000004097824 */ /* 0x000fe200078e00ff */
[----:B------:R-:W-:Y:S01]  /*15e0*/  UIADD3 UR24, UPT, UPT, UR20, 0x2, URZ ;  /* 0x0000000214187890 */ /* 0x000fe2000fffe0ff */
[----:B------:R1:W-:Y:S01]  /*15f0*/  UTCQMMA gdesc[UR20], gdesc[UR18], tmem[UR12], tmem[UR14], idesc[UR15], tmem[UR6], UP0 ;  /* 0x00060e1214007dea */ /* 0x0003e2000800030c */
[----:B------:R-:W-:Y:S02]  /*1600*/  UIADD3 UR28, UPT, UPT, UR20, 0x4, URZ ;  /* 0x00000004141c7890 */ /* 0x000fe4000fffe0ff */
[----:B------:R-:W-:Y:S02]  /*1610*/  UIADD3 UR26, UPT, UPT, UR18, 0x4, URZ ;  /* 0x00000004121a7890 */ /* 0x000fe4000fffe0ff */
[----:B------:R-:W-:Y:S02]  /*1620*/  UIADD3 UR32, UPT, UPT, UR20, 0x6, URZ ;  /* 0x0000000614207890 */ /* 0x000fe4000fffe0ff */
[----:B------:R-:W-:Y:S01]  /*1630*/  UIADD3 UR30, UPT, UPT, UR18, 0x6, URZ ;  /* 0x00000006121e7890 */ /* 0x000fe2000fffe0ff */
[----:B------:R1:W-:Y:S04]  /*1640*/  UTCQMMA gdesc[UR24], gdesc[UR22], tmem[UR12], tmem[UR14], idesc[UR15], tmem[UR6], UPT ;  /* 0x00060e1618007dea */ /* 0x0003e8000b80030c */
[----:B------:R1:W-:Y:S04]  /*1650*/  UTCQMMA gdesc[UR28], gdesc[UR26], tmem[UR12], tmem[UR14], idesc[UR15], tmem[UR6], UPT ;  /* 0x00060e1a1c007dea */ /* 0x0003e8000b80030c */
[----:B------:R1:W-:Y:S01]  /*1660*/  UTCQMMA gdesc[UR32], gdesc[UR30], tmem[UR12], tmem[UR14], idesc[UR15], tmem[UR6], UPT ;  /* 0x00060e1e20007dea */ /* 0x0003e2000b80030c */
[----:B------:R1:W-:Y:S01]  /*1670*/  UTCBAR [UR10], URZ ;  /* 0x000000ff0a0073e9 */ /* 0x0003e200080000ff */
[----:B------:R-:W2:Y:S02]  /*1680*/  SYNCS.PHASECHK.TRANS64.TRYWAIT P0, [UR13+0x36100], R9 ;  /* 0x03610009ff0075a7 */ /* 0x000ea4000800110d */
[----:B-12---:R-:W-:Y:S05]  /*1690*/  @!P0 BRA `(.L_x_22) ;  /* 0x0000001800f88947 */ /* 0x006fea0003800000 */
.L_x_51:
[----:B------:R-:W-:Y:S01]  /*16a0*/  UIADD3 UR10, UPT, UPT, UR16, 0x1, URZ ;  /* 0x00000001100a7890 */ /* 0x000fe2000fffe0ff */
[----:B-1----:R-:W1:Y:S01]  /*16b0*/  SHFL.IDX PT, R2, R6, R0, 0x1f ;  /* 0x00001f0006027589 */ /* 0x002e6200000e0000 */
[----:B------:R-:W-:Y:S02]  /*16c0*/  UIADD3 UR13, UPT, UPT, UR13, 0x36080, URZ ;  /* 0x000360800d0d7890 */ /* 0x000fe4000fffe0ff */
[----:B------:R-:W-:Y:S05]  /*16d0*/  USHF.L.U32 UR14, UR10, 0xd, URZ ;  /* 0x0000000d0a0e7899 */ /* 0x000fea00080006ff */
[----:B------:R-:W2:Y:S01]  /*16e0*/  SHFL.IDX PT, R0, R5, R0, 0x1f ;  /* 0x00001f0005007589 */ /* 0x000ea200000e0000 */
[----:B------:R-:W-:Y:S01]  /*16f0*/  USHF.L.U32 UR15, UR10, 0x4, URZ ;  /* 0x000000040a0f7899 */ /* 0x000fe200080006ff */
[----:B------:R-:W-:Y:S01]  /*1700*/  NOP ;  /* 0x0000000000007918 */ /* 0x000fe20000000000 */
[----:B------:R-:W-:Y:S01]  /*1710*/  ULOP3.LUT UR14, UR14, 0x6000, URZ, 0xc0, !UPT ;  /* 0x000060000e0e7892 */ /* 0x000fe2000f8ec0ff */
[----:B------:R-:W-:Y:S01]  /*1720*/  NOP ;  /* 0x0000000000007918 */ /* 0x000fe20000000000 */
[----:B------:R-:W-:Y:S02]  /*1730*/  ULOP3.LUT UR15, UR15, 0x30, URZ, 0xc0, !UPT ;  /* 0x000000300f0f7892 */ /* 0x000fe4000f8ec0ff */
[----:B------:R-:W-:Y:S02]  /*1740*/  ULOP3.LUT UR14, UR14, 0x888, URZ, 0xfc, !UPT ;  /* 0x000008880e0e7892 */ /* 0x000fe4000f8efcff */
[----:B------:R-:W-:Y:S02]  /*1750*/  UISETP.NE.AND UP0, UPT, UR10, 0x37, UPT ;  /* 0x000000370a00788c */ /* 0x000fe4000bf05270 */
[----:B------:R-:W-:Y:S01]  /*1760*/  UPRMT UR15, UR15, 0x5410, UR14 ;  /* 0x000054100f0f7896 */ /* 0x000fe2000800000e */
[----:B------:R-:W-:Y:S02]  /*1770*/  UMOV UR21, 0x40004040 ;  /* 0x4000404000157882 */ /* 0x000fe40000000000 */
[----:B------:R-:W-:Y:S01]  /*1780*/  UMOV UR14, URZ ;  /* 0x000000ff000e7c82 */ /* 0x000fe20008000000 */
[----:B------:R-:W-:Y:S01]  /*1790*/  UMOV UR19, 0x40004040 ;  /* 0x4000404000137882 */ /* 0x000fe20000000000 */
[----:B------:R-:W-:Y:S01]  /*17a0*/  UMOV UR25, 0x40004040 ;  /* 0x4000404000197882 */ /* 0x000fe20000000000 */
[----:B------:R-:W-:Y:S01]  /*17b0*/  UMOV UR23, 0x40004040 ;  /* 0x4000404000177882 */ /* 0x000fe20000000000 */
[----:B------:R-:W-:Y:S01]  /*17c0*/  UMOV UR29, 0x40004040 ;  /* 0x40004040001d7882 */ /* 0x000fe20000000000 */
[----:B-1----:R-:W-:Y:S01]  /*17d0*/  R2UR UR20, R2 ;  /* 0x00000000021472ca */ /* 0x002fe200000e0000 */
[----:B------:R-:W-:Y:S01]  /*17e0*/  UMOV UR27, 0x40004040 ;  /* 0x40004040001b7882 */ /* 0x000fe20000000000 */
[----:B--2---:R-:W-:Y:S01]  /*17f0*/  R2UR UR18, R0 ;  /* 0x00000000001272ca */ /* 0x004fe200000e0000 */
[----:B------:R-:W-:Y:S01]  /*1800*/  UMOV UR33, 0x40004040 ;  /* 0x4000404000217882 */ /* 0x000fe20000000000 */
[----:B------:R-:W-:Y:S09]  /*1810*/  UMOV UR31, 0x40004040 ;  /* 0x40004040001f7882 */ /* 0x000ff20000000000 */
[----:B------:R-:W-:Y:S02]  /*1820*/  UIADD3 UR24, UPT, UPT, UR20, 0x2, URZ ;  /* 0x0000000214187890 */ /* 0x000fe4000fffe0ff */
[----:B------:R-:W-:Y:S01]  /*1830*/  UIADD3 UR22, UPT, UPT, UR18, 0x2, URZ ;  /* 0x0000000212167890 */ /* 0x000fe2000fffe0ff */
[----:B------:R1:W-:Y:S01]  /*1840*/  UTCQMMA gdesc[UR20], gdesc[UR18], tmem[UR12], tmem[UR14], idesc[UR15], tmem[UR4], UPT ;  /* 0x00040e1214007dea */ /* 0x0003e2000b80030c */
        /* <DEDUP_REMOVED lines=8> */
[----:B------:R-:W-:Y:S05]  /*18d0*/  BRA.U UP0, `(.L_x_23) ;  /* 0x0000000100087547 */ /* 0x000fea000b800000 */
[----:B------:R2:W-:Y:S01]  /*18e0*/  UTCBAR [UR11], URZ ;  /* 0x000000ff0b0073e9 */ /* 0x0005e200080000ff */
[----:B------:R-:W-:Y:S01]  /*18f0*/  NOP ;  /* 0x0000000000007918 */ /* 0x000fe20000000000 */
.L_x_23:
[----:B------:R-:W-:Y:S02]  /*1900*/  UISETP.NE.AND UP0, UPT, UR9, 0xf, UPT ;  /* 0x0000000f0900788c */ /* 0x000fe4000bf05270 */
[----:B------:R-:W-:Y:S02]  /*1910*/  UIADD3 UR9, UPT, UPT, UR9, 0x1, URZ ;  /* 0x0000000109097890 */ /* 0x000fe4000fffe0ff */
[----:B------:R-:W-:Y:S02]  /*1920*/  UIADD3 UR16, UPT, UPT, UR16, 0x2, URZ ;  /* 0x0000000210107890 */ /* 0x000fe4000fffe0ff */
[----:B-1----:R-:W-:Y:S02]  /*1930*/  USEL UR13, UR9, URZ, UP0 ;  /* 0x000000ff090d7287 */ /* 0x002fe40008000000 */
[----:B------:R-:W-:Y:S04]  /*1940*/  UISETP.NE.AND UP0, UPT, UR16, 0x38, UPT ;  /* 0x000000381000788c */ /* 0x000fe8000bf05270 */
[----:B------:R-:W-:Y:S04]  /*1950*/  ISETP.NE.AND P0, PT, RZ, UR13, PT ;  /* 0x0000000dff007c0c */ /* 0x000fe8000bf05270 */
[----:B------:R-:W-:Y:S04]  /*1960*/  SEL R0, RZ, 0x1, P0 ;  /* 0x00000001ff007807 */ /* 0x000fe80000000000 */
[----:B------:R-:W-:Y:S01]  /*1970*/  LOP3.LUT R4, R4, R0, RZ, 0x3c, !PT ;  /* 0x0000000004047212 */ /* 0x000fe200078e3cff */
[----:B------:R-:W-:Y:S06]  /*1980*/  BRA.U UP0, `(.L_x_24) ;  /* 0xfffffff900507547 */ /* 0x000fec000b83ffff */
[----:B------:R-:W-:-:S13]  /*1990*/  ISETP.NE.AND P0, PT, R3, UR17, PT ;  /* 0x0000001103007c0c */ /* 0x000fda000bf05270 */
[----:B--2---:R-:W-:Y:S05]  /*19a0*/  @!P0 EXIT ;  /* 0x000000000000894d */ /* 0x004fea0003800000 */
[----:B------:R-:W-:Y:S01]  /*19b0*/  UIADD3 UR17, UPT, UPT, UR17, 0x1, URZ ;  /* 0x0000000111117890 */ /* 0x000fe2000fffe0ff */
[----:B------:R-:W-:Y:S11]  /*19c0*/  BRA `(.L_x_25) ;  /* 0xfffffff800047947 */ /* 0x000ff6000383ffff */
.L_x_11:
[----:B------:R-:W-:-:S13]  /*19d0*/  ELECT P0, URZ, PT ;  /* 0x0000000000ff782f */ /* 0x000fda0003800000 */
[----:B------:R-:W-:Y:S05]  /*19e0*/  @!P0 BRA `(.L_x_13) ;  /* 0x0000000c00148947 */ /* 0x000fea0003800000 */
[----:B------:R-:W1:Y:S02]  /*19f0*/  S2R R2, SR_CTAID.X ;  /* 0x0000000000027919 */ /* 0x000e640000002500 */
[----:B-1----:R-:W-:-:S13]  /*1a00*/  ISETP.GE.U32.AND P0, PT, R2, R3, PT ;  /* 0x000000030200720c */ /* 0x002fda0003f06070 */
[----:B------:R-:W-:Y:S05]  /*1a10*/  @P0 EXIT ;  /* 0x000000000000094d */ /* 0x000fea0003800000 */
[----:B------:R-:W1:Y:S01]  /*1a20*/  LDC.64 R14, c[0x0][0x348] ;  /* 0x0000d200ff0e7b82 */ /* 0x000e620000000a00 */
[----:B------:R-:W-:Y:S01]  /*1a30*/  LOP3.LUT R0, RZ, R2, RZ, 0x33, !PT ;  /* 0x00000002ff007212 */ /* 0x000fe200078e33ff */
[----:B------:R-:W-:Y:S01]  /*1a40*/  IMAD.MOV.U32 R12, RZ, RZ, RZ ;  /* 0x000000ffff0c7224 */ /* 0x000fe200078e00ff */
[----:B------:R-:W-:-:S03]  /*1a50*/  CS2R R10, SRZ ;  /* 0x00000000000a7805 */ /* 0x000fc6000001ff00 */
[----:B------:R-:W-:Y:S02]  /*1a60*/  IMAD.IADD R0, R3, 0x1, R0 ;  /* 0x0000000103007824 */ /* 0x000fe400078e0200 */
[----:B------:R-:W-:-:S03]  /*1a70*/  IMAD.MOV.U32 R3, RZ, RZ, R2 ;  /* 0x000000ffff037224 */ /* 0x000fc600078e0002 */
[----:B------:R-:W-:-:S07]  /*1a80*/  SHF.R.U32.HI R0, RZ, 0x7, R0 ;  /* 0x00000007ff007819 */ /* 0x000fce0000011600 */
.L_x_31:
[----:B------:R-:W-:Y:S02]  /*1a90*/  SHF.R.U32.HI R5, RZ, 0x7, R3 ;  /* 0x00000007ff057819 */ /* 0x000fe40000011603 */
[----:B------:R-:W-:Y:S02]  /*1aa0*/  LOP3.LUT R4, R3, 0x3ff, RZ, 0xc0, !PT ;  /* 0x000003ff03047812 */ /* 0x000fe400078ec0ff */
[----:B------:R-:W-:Y:S02]  /*1ab0*/  LOP3.LUT R5, R5, 0x1fffff8, RZ, 0xc0, !PT ;  /* 0x01fffff805057812 */ /* 0x000fe400078ec0ff */
[----:B------:R-:W-:Y:S02]  /*1ac0*/  MOV R7, 0x1af0 ;  /* 0x00001af000077802 */ /* 0x000fe40000000f00 */
[----:B------:R-:W-:Y:S02]  /*1ad0*/  VIADDMNMX.U32 R3, R35, -R5, 0x8, PT ;  /* 0x0000000823037446 */ /* 0x000fe40003800805 */
[----:B-1----:R-:W-:Y:S05]  /*1ae0*/  CALL.REL.NOINC `($__internal_3_$__cuda_sm20_div_u16) ;  /* 0x0000001800b07944 */ /* 0x002fea0003c00000 */
[----:B------:R-:W1:Y:S01]  /*1af0*/  S2R R7, SR_CgaCtaId ;  /* 0x0000000000077919 */ /* 0x000e620000008800 */
[----:B------:R-:W-:Y:S02]  /*1b00*/  PRMT R8, R3, 0x9910, RZ ;  /* 0x0000991003087816 */ /* 0x000fe400000000ff */
[----:B------:R-:W-:-:S05]  /*1b10*/  PRMT R3, R6, 0x9910, RZ ;  /* 0x0000991006037816 */ /* 0x000fca00000000ff */
[----:B------:R-:W-:-:S04]  /*1b20*/  IMAD R3, R8, R3, RZ ;  /* 0x0000000308037224 */ /* 0x000fc800078e02ff */
[----:B------:R-:W-:-:S05]  /*1b30*/  IMAD.MOV R3, RZ, RZ, -R3 ;  /* 0x000000ffff037224 */ /* 0x000fca00078e0a03 */
[----:B------:R-:W-:-:S05]  /*1b40*/  PRMT R3, R3, 0x7710, RZ ;  /* 0x0000771003037816 */ /* 0x000fca00000000ff */
[----:B------:R-:W-:Y:S01]  /*1b50*/  IMAD.IADD R8, R4, 0x1, R3 ;  /* 0x0000000104087824 */ /* 0x000fe200078e0203 */
[----:B------:R-:W-:Y:S01]  /*1b60*/  MOV R3, 0x400 ;  /* 0x0000040000037802 */ /* 0x000fe20000000f00 */
[----:B------:R-:W-:-:S03]  /*1b70*/  IMAD.SHL.U32 R4, R6, 0x20, RZ ;  /* 0x0000002006047824 */ /* 0x000fc600078e00ff */
[----:B------:R-:W-:Y:S02]  /*1b80*/  LOP3.LUT R8, R8, 0xffff, RZ, 0xc0, !PT ;  /* 0x0000ffff08087812 */ /* 0x000fe400078ec0ff */
[----:B------:R-:W-:Y:S02]  /*1b90*/  LOP3.LUT R4, R4, 0xffff, RZ, 0xc0, !PT ;  /* 0x0000ffff04047812 */ /* 0x000fe400078ec0ff */
[----:B-1----:R-:W-:Y:S01]  /*1ba0*/  LEA R3, R7, R3, 0x18 ;  /* 0x0000000307037211 */ /* 0x002fe200078ec0ff */
[----:B------:R-:W-:Y:S02]  /*1bb0*/  IMAD.IADD R5, R5, 0x1, R8 ;  /* 0x0000000105057824 */ /* 0x000fe400078e0208 */
[----:B------:R-:W-:Y:S02]  /*1bc0*/  HFMA2 R8, -RZ, RZ, 0, 0 ;  /* 0x00000000ff087431 */ /* 0x000fe400000001ff */
[----:B------:R-:W-:Y:S02]  /*1bd0*/  IMAD.MOV.U32 R7, RZ, RZ, 0x100 ;  /* 0x00000100ff077424 */ /* 0x000fe400078e00ff */
[----:B------:R-:W-:Y:S01]  /*1be0*/  VIADD R6, R3, 0x36000 ;  /* 0x0003600003067836 */ /* 0x000fe20000000000 */
[----:B------:R-:W-:-:S07]  /*1bf0*/  SHF.L.U32 R5, R5, 0x6, RZ ;  /* 0x0000000605057819 */ /* 0x000fce00000006ff */
.L_x_30:
[----:B-1----:R-:W-:Y:S01]  /*1c00*/  LOP3.LUT R13, R11, 0x1, RZ, 0x3c, !PT ;  /* 0x000000010b0d7812 */ /* 0x002fe200078e3cff */
[C---:B------:R-:W-:Y:S01]  /*1c10*/  IMAD R16, R10.reuse, 0x8, R6 ;  /* 0x000000080a107824 */ /* 0x040fe200078e0206 */
[----:B------:R-:W-:Y:S05]  /*1c20*/  YIELD ;  /* 0x0000000000007946 */ /* 0x000fea0003800000 */
[----:B------:R-:W-:Y:S01]  /*1c30*/  IMAD.U32 R13, R13, -0x80000000, RZ ;  /* 0x800000000d0d7824 */ /* 0x000fe200078e00ff */
[C---:B------:R-:W-:Y:S01]  /*1c40*/  ISETP.NE.AND P0, PT, R10.reuse, 0xf, PT ;  /* 0x0000000f0a00780c */ /* 0x040fe20003f05270 */
[C---:B------:R-:W-:Y:S02]  /*1c50*/  VIADD R9, R10.reuse, 0x1 ;  /* 0x000000010a097836 */ /* 0x040fe40000000000 */
[----:B------:R-:W1:Y:S01]  /*1c60*/  SYNCS.PHASECHK.TRANS64.TRYWAIT P1, [R16+URZ+0x80], R13 ;  /* 0x0000800d100075a7 */ /* 0x000e6200080211ff */
[----:B------:R-:W-:-:S02]  /*1c70*/  IMAD R17, R10, 0x2000, R3 ;  /* 0x000020000a117824 */ /* 0x000fc400078e0203 */
[----:B------:R-:W-:-:S04]  /*1c80*/  SEL R9, R9, RZ, P0 ;  /* 0x000000ff09097207 */ /* 0x000fc80000000000 */
[----:B------:R-:W-:-:S04]  /*1c90*/  ISETP.NE.AND P0, PT, R9, RZ, PT ;  /* 0x000000ff0900720c */ /* 0x000fc80003f05270 */
[----:B------:R-:W-:Y:S01]  /*1ca0*/  SEL R18, RZ, 0x1, P0 ;  /* 0x00000001ff127807 */ /* 0x000fe20000000000 */
[----:B-1----:R-:W-:Y:S08]  /*1cb0*/  @!P1 BRA `(.L_x_26) ;  /* 0x00000014008c9947 */ /* 0x002ff00003800000 */
.L_x_53:
[----:B------:R-:W2:Y:S01]  /*1cc0*/  LDCU.64 UR18, c[0x0][0x348] ;  /* 0x00006900ff1277ac */ /* 0x000ea20008000a00 */
[----:B------:R-:W-:Y:S01]  /*1cd0*/  LOP3.LUT R13, R11, R18, RZ, 0x3c, !PT ;  /* 0x000000120b0d7212 */ /* 0x000fe200078e3cff */
[--C-:B------:R-:W-:Y:S01]  /*1ce0*/  IMAD R11, R10, 0x1000, R3.reuse ;  /* 0x000010000a0b7824 */ /* 0x100fe200078e0203 */
[----:B------:R-:W-:Y:S01]  /*1cf0*/  IADD3 R22, P1, PT, R14, 0x40, RZ ;  /* 0x000000400e167810 */ /* 0x000fe20007f3e0ff */
[----:B------:R-:W-:Y:S01]  /*1d00*/  IMAD R10, R10, 0x200, R3 ;  /* 0x000002000a0a7824 */ /* 0x000fe200078e0203 */
[----:B------:R-:W-:Y:S01]  /*1d10*/  R2UR UR12, R17 ;  /* 0x00000000110c72ca */ /* 0x000fe200000e0000 */
[----:B------:R-:W-:Y:S01]  /*1d20*/  UMOV UR20, 0x0 ;  /* 0x0000000000147882 */ /* 0x000fe20000000000 */
[----:B------:R-:W-:Y:S01]  /*1d30*/  IADD3 R20, P0, PT, R14, 0xc0, RZ ;  /* 0x000000c00e147810 */ /* 0x000fe20007f1e0ff */
[--C-:B------:R-:W-:Y:S01]  /*1d40*/  IMAD.X R23, RZ, RZ, R15.reuse, P1 ;  /* 0x000000ffff177224 */ /* 0x100fe200008e060f */
[----:B------:R-:W-:Y:S01]  /*1d50*/  R2UR UR14, R7 ;  /* 0x00000000070e72ca */ /* 0x000fe200000e0000 */
[----:B------:R-:W-:Y:S01]  /*1d60*/  UMOV UR21, 0x10000000 ;  /* 0x1000000000157882 */ /* 0x000fe20000000000 */
[----:B------:R-:W-:Y:S01]  /*1d70*/  R2UR UR8, R11 ;  /* 0x000000000b0872ca */ /* 0x000fe200000e0000 */
[----:B-1----:R-:W-:Y:S01]  /*1d80*/  IMAD.X R21, RZ, RZ, R15, P0 ;  /* 0x000000ffff157224 */ /* 0x002fe200000e060f */
[----:B------:R-:W-:Y:S01]  /*1d90*/  R2UR UR16, R10 ;  /* 0x000000000a1072ca */ /* 0x000fe200000e0000 */
[----:B------:R-:W-:Y:S01]  /*1da0*/  IMAD.MOV.U32 R10, RZ, RZ, 0x3180 ;  /* 0x00003180ff0a7424 */ /* 0x000fe200078e00ff */
[----:B------:R-:W-:Y:S01]  /*1db0*/  R2UR UR13, R16 ;  /* 0x00000000100d72ca */ /* 0x000fe200000e0000 */
[----:B------:R-:W-:Y:S01]  /*1dc0*/  IMAD R11, R9, 0x8, R6 ;  /* 0x00000008090b7824 */ /* 0x000fe200078e0206 */
[----:B------:R-:W-:Y:S01]  /*1dd0*/  R2UR UR15, R5 ;  /* 0x00000000050f72ca */ /* 0x000fe200000e0000 */
[----:B--2---:R-:W-:Y:S01]  /*1de0*/  UIADD3 UR24, UP1, UPT, UR18, 0x140, URZ ;  /* 0x0000014012187890 */ /* 0x004fe2000ff3e0ff */
[----:B------:R-:W-:Y:S01]  /*1df0*/  R2UR UR28, R22 ;  /* 0x00000000161c72ca */ /* 0x000fe200000e0000 */
[----:B------:R-:W-:Y:S01]  /*1e00*/  UIADD3 UR22, UP0, UPT, UR18, 0x1c0, URZ ;  /* 0x000001c012167890 */ /* 0x000fe2000ff1e0ff */
[----:B------:R-:W-:Y:S01]  /*1e10*/  R2UR UR29, R23 ;  /* 0x00000000171d72ca */ /* 0x000fe200000e0000 */
[----:B------:R-:W-:Y:S01]  /*1e20*/  UIADD3 UR14, UPT, UPT, UR14, -0x100, URZ ;  /* 0xffffff000e0e7890 */ /* 0x000fe2000fffe0ff */
[----:B------:R-:W-:Y:S01]  /*1e30*/  R2UR UR26, R20 ;  /* 0x00000000141a72ca */ /* 0x000fe200000e0000 */
[----:B------:R-:W-:Y:S01]  /*1e40*/  UIADD3 UR12, UPT, UPT, UR12, 0x2000, URZ ;  /* 0x000020000c0c7890 */ /* 0x000fe2000fffe0ff */
[----:B------:R-:W-:Y:S01]  /*1e50*/  R2UR UR27, R21 ;  /* 0x00000000151b72ca */ /* 0x000fe200000e0000 */
[----:B------:R-:W-:Y:S01]  /*1e60*/  UIADD3 UR8, UPT, UPT, UR8, 0x22000, URZ ;  /* 0x0002200008087890 */ /* 0x000fe2000fffe0ff */
[----:B------:R-:W-:Y:S01]  /*1e70*/  R2UR UR11, R4 ;  /* 0x00000000040b72ca */ /* 0x000fe200000e0000 */
[----:B------:R-:W-:Y:S01]  /*1e80*/  UIADD3 UR4, UPT, UPT, UR16, 0x32000, URZ ;  /* 0x0003200010047890 */ /* 0x000fe2000fffe0ff */
[----:B------:R-:W-:Y:S01]  /*1e90*/  R2UR UR7, R8 ;  /* 0x00000000080772ca */ /* 0x000fe200000e0000 */
[----:B------:R-:W-:Y:S01]  /*1ea0*/  UIADD3.X UR25, UPT, UPT, URZ, UR19, URZ, UP1, !UPT ;  /* 0x00000013ff197290 */ /* 0x000fe20008ffe4ff */
[----:B------:R-:W-:Y:S01]  /*1eb0*/  LOP3.LUT R17, R13, 0x1, RZ, 0x3c, !PT ;  /* 0x000000010d117812 */ /* 0x000fe200078e3cff */
[----:B------:R-:W-:Y:S01]  /*1ec0*/  UIADD3 UR16, UPT, UPT, UR16, 0x34000, URZ ;  /* 0x0003400010107890 */ /* 0x000fe2000fffe0ff */
[----:B------:R-:W-:Y:S01]  /*1ed0*/  ISETP.NE.AND P0, PT, R9, 0xf, PT ;  /* 0x0000000f0900780c */ /* 0x000fe20003f05270 */
[----:B------:R-:W-:Y:S01]  /*1ee0*/  UIADD3.X UR23, UPT, UPT, URZ, UR19, URZ, UP0, !UPT ;  /* 0x00000013ff177290 */ /* 0x000fe200087fe4ff */
[----:B------:R1:W-:Y:S01]  /*1ef0*/  UTMALDG.2D [UR12], [UR28], desc[UR20] ;  /* 0x0000140c1c0075b4 */ /* 0x0003e20008009000 */
[----:B------:R-:W-:Y:S01]  /*1f00*/  UMOV UR9, UR13 ;  /* 0x0000000d00097c82 */ /* 0x000fe20008000000 */
[----:B------:R-:W-:Y:S01]  /*1f10*/  UMOV UR10, UR14 ;  /* 0x0000000e000a7c82 */ /* 0x000fe20008000000 */
[----:B------:R-:W-:Y:S01]  /*1f20*/  UMOV UR5, UR13 ;  /* 0x0000000d00057c82 */ /* 0x000fe20008000000 */
[----:B------:R-:W-:Y:S01]  /*1f30*/  UMOV UR6, UR15 ;  /* 0x0000000f00067c82 */ /* 0x000fe20008000000 */
[----:B------:R-:W-:Y:S01]  /*1f40*/  UMOV UR17, UR13 ;  /* 0x0000000d00117c82 */ /* 0x000fe20008000000 */
[----:B------:R-:W-:Y:S01]  /*1f50*/  IMAD.U32 R17, R17, -0x80000000, RZ ;  /* 0x8000000011117824 */ /* 0x000fe200078e00ff */
[----:B------:R-:W-:Y:S01]  /*1f60*/  UMOV UR18, UR11 ;  /* 0x0000000b00127c82 */ /* 0x000fe20008000000 */
[----:B------:R1:W-:Y:S01]  /*1f70*/  UTMALDG.2D [UR8], [UR26], desc[UR20] ;  /* 0x000014081a0075b4 */ /* 0x0003e20008009000 */
[----:B------:R-:W-:Y:S01]  /*1f80*/  UMOV UR19, UR7 ;  /* 0x0000000700137c82 */ /* 0x000fe20008000000 */
[----:B------:R1:W-:Y:S01]  /*1f90*/  UTMALDG.2D [UR4], [UR24], desc[UR20] ;  /* 0x00001404180075b4 */ /* 0x0003e20008009000 */
[----:B------:R1:W-:Y:S01]  /*1fa0*/  UTMALDG.2D [UR16], [UR22], desc[UR20] ;  /* 0x00001410160075b4 */ /* 0x0003e20008009000 */
[----:B------:R2:W-:Y:S01]  /*1fb0*/  SYNCS.ARRIVE.TRANS64 RZ, [R16+URZ], R10 ;  /* 0x0000000a10ff79a7 */ /* 0x0005e200080000ff */
[----:B------:R-:W3:Y:S01]  /*1fc0*/  SYNCS.PHASECHK.TRANS64.TRYWAIT P1, [R11+URZ+0x80], R17 ;  /* 0x000080110b0075a7 */ /* 0x000ee200080211ff */
[----:B--2---:R-:W-:-:S02]  /*1fd0*/  VIADD R10, R9, 0x1 ;  /* 0x00000001090a7836 */ /* 0x004fc40000000000 */
[----:B------:R-:W-:-:S03]  /*1fe0*/  IMAD R16, R9, 0x2000, R3 ;  /* 0x0000200009107824 */ /* 0x000fc600078e0203 */
[----:B------:R-:W-:Y:S01]  /*1ff0*/  SEL R10, R10, RZ, P0 ;  /* 0x000000ff0a0a7207 */ /* 0x000fe20000000000 */
[----:B-1-3--:R-:W-:Y:S06]  /*2000*/  @!P1 BRA `(.L_x_27) ;  /* 0x0000001000d49947 */ /* 0x00afec0003800000 */
.L_x_55:
[----:B------:R-:W-:Y:S01]  /*2010*/  IMAD R9, R9, 0x1000, R3 ;  /* 0x0000100009097824 */ /* 0x000fe200078e0203 */
[----:B------:R-:W-:Y:S01]  /*2020*/  R2UR UR10, R7 ;  /* 0x00000000070a72ca */ /* 0x000fe200000e0000 */
[----:B------:R-:W-:Y:S01]  /*2030*/  IMAD.MOV.U32 R18, RZ, RZ, 0x3000 ;  /* 0x00003000ff127424 */ /* 0x000fe200078e00ff */
[----:B------:R-:W-:Y:S01]  /*2040*/  R2UR UR8, R16 ;  /* 0x00000000100872ca */ /* 0x000fe200000e0000 */
[----:B------:R-:W-:Y:S01]  /*2050*/  UMOV UR14, 0x0 ;  /* 0x00000000000e7882 */ /* 0x000fe20000000000 */
[----:B------:R-:W-:Y:S01]  /*2060*/  R2UR UR4, R9 ;  /* 0x00000000090472ca */ /* 0x000fe200000e0000 */
[----:B------:R-:W-:Y:S01]  /*2070*/  UMOV UR15, 0x10000000 ;  /* 0x10000000000f7882 */ /* 0x000fe20000000000 */
[C---:B------:R-:W-:Y:S01]  /*2080*/  ISETP.NE.AND P0, PT, R10.reuse, RZ, PT ;  /* 0x000000ff0a00720c */ /* 0x040fe20003f05270 */
[----:B------:R-:W-:Y:S01]  /*2090*/  VIADD R16, R10, 0x1 ;  /* 0x000000010a107836 */ /* 0x000fe20000000000 */
[----:B------:R-:W-:Y:S02]  /*20a0*/  R2UR UR9, R11 ;  /* 0x000000000b0972ca */ /* 0x000fe400000e0000 */
[----:B------:R-:W-:-:S02]  /*20b0*/  SEL R9, RZ, 0x1, P0 ;  /* 0x00000001ff097807 */ /* 0x000fc40000000000 */
[----:B------:R-:W-:Y:S01]  /*20c0*/  R2UR UR16, R22 ;  /* 0x00000000161072ca */ /* 0x000fe200000e0000 */
[----:B------:R-:W-:Y:S01]  /*20d0*/  UIADD3 UR10, UPT, UPT, UR10, -0x80, URZ ;  /* 0xffffff800a0a7890 */ /* 0x000fe2000fffe0ff */
[----:B------:R-:W-:Y:S01]  /*20e0*/  R2UR UR17, R23 ;  /* 0x00000000171172ca */ /* 0x000fe200000e0000 */
[----:B------:R-:W-:Y:S01]  /*20f0*/  UIADD3 UR8, UPT, UPT, UR8, 0x2000, URZ ;  /* 0x0000200008087890 */ /* 0x000fe2000fffe0ff */
[----:B------:R-:W-:Y:S01]  /*2100*/  R2UR UR11, R5 ;  /* 0x00000000050b72ca */ /* 0x000fe200000e0000 */
[----:B------:R-:W-:Y:S01]  /*2110*/  UIADD3 UR4, UPT, UPT, UR4, 0x22000, URZ ;  /* 0x0002200004047890 */ /* 0x000fe2000fffe0ff */
[----:B------:R-:W-:Y:S02]  /*2120*/  R2UR UR12, R20 ;  /* 0x00000000140c72ca */ /* 0x000fe400000e0000 */
[----:B------:R-:W-:Y:S01]  /*2130*/  R2UR UR13, R21 ;  /* 0x00000000150d72ca */ /* 0x000fe200000e0000 */
[----:B------:R-:W-:Y:S01]  /*2140*/  UMOV UR5, UR9 ;  /* 0x0000000900057c82 */ /* 0x000fe20008000000 */
[----:B------:R-:W-:Y:S01]  /*2150*/  R2UR UR7, R4 ;  /* 0x00000000040772ca */ /* 0x000fe200000e0000 */
[----:B------:R-:W-:Y:S01]  /*2160*/  UMOV UR6, UR10 ;  /* 0x0000000a00067c82 */ /* 0x000fe20008000000 */
[----:B------:R-:W-:Y:S01]  /*2170*/  LOP3.LUT R13, R13, R9, RZ, 0x3c, !PT ;  /* 0x000000090d0d7212 */ /* 0x000fe200078e3cff */
[C---:B------:R-:W-:Y:S01]  /*2180*/  IMAD R9, R10.reuse, 0x8, R6 ;  /* 0x000000080a097824 */ /* 0x040fe200078e0206 */
[----:B------:R-:W-:-:S02]  /*2190*/  ISETP.NE.AND P0, PT, R10, 0xf, PT ;  /* 0x0000000f0a00780c */ /* 0x000fc40003f05270 */
[----:B------:R-:W-:Y:S01]  /*21a0*/  LOP3.LUT R17, R13, 0x1, RZ, 0x3c, !PT ;  /* 0x000000010d117812 */ /* 0x000fe200078e3cff */
[----:B------:R2:W-:Y:S01]  /*21b0*/  UTMALDG.2D [UR8], [UR16], desc[UR14] ;  /* 0x00000e08100075b4 */ /* 0x0005e20008009000 */
[----:B------:R-:W-:-:S03]  /*21c0*/  SEL R16, R16, RZ, P0 ;  /* 0x000000ff10107207 */ /* 0x000fc60000000000 */
[----:B------:R-:W-:Y:S01]  /*21d0*/  IMAD.U32 R17, R17, -0x80000000, RZ ;  /* 0x8000000011117824 */ /* 0x000fe200078e00ff */
[----:B------:R-:W-:Y:S01]  /*21e0*/  ISETP.NE.AND P0, PT, R16, RZ, PT ;  /* 0x000000ff1000720c */ /* 0x000fe20003f05270 */
[----:B------:R2:W-:Y:S01]  /*21f0*/  UTMALDG.2D [UR4], [UR12], desc[UR14] ;  /* 0x00000e040c0075b4 */ /* 0x0005e20008009000 */
[----:B------:R3:W-:Y:S01]  /*2200*/  SYNCS.ARRIVE.TRANS64 RZ, [R11+URZ], R18 ;  /* 0x000000120bff79a7 */ /* 0x0007e200080000ff */
[----:B------:R-:W4:Y:S01]  /*2210*/  SYNCS.PHASECHK.TRANS64.TRYWAIT P1, [R9+URZ+0x80], R17 ;  /* 0x00008011090075a7 */ /* 0x000f2200080211ff */
[C-C-:B-1-3--:R-:W-:Y:S02]  /*2220*/  IMAD R11, R10.reuse, 0x2000, R3.reuse ;  /* 0x000020000a0b7824 */ /* 0x14afe400078e0203 */
[----:B------:R-:W-:Y:S01]  /*2230*/  IMAD R10, R10, 0x1000, R3 ;  /* 0x000010000a0a7824 */ /* 0x000fe200078e0203 */
[----:B--2-4-:R-:W-:Y:S06]  /*2240*/  @!P1 BRA `(.L_x_28) ;  /* 0x0000001000609947 */ /* 0x014fec0003800000 */
.L_x_57:
[----:B------:R-:W-:Y:S01]  /*2250*/  R2UR UR8, R11 ;  /* 0x000000000b0872ca */ /* 0x000fe200000e0000 */
[----:B------:R-:W-:Y:S01]  /*2260*/  UMOV UR14, 0x0 ;  /* 0x00000000000e7882 */ /* 0x000fe20000000000 */
[----:B------:R-:W-:Y:S01]  /*2270*/  R2UR UR4, R10 ;  /* 0x000000000a0472ca */ /* 0x000fe200000e0000 */
[----:B------:R-:W-:Y:S01]  /*2280*/  UMOV UR15, 0x10000000 ;  /* 0x10000000000f7882 */ /* 0x000fe20000000000 */
[----:B------:R-:W-:Y:S01]  /*2290*/  SEL R11, RZ, 0x1, P0 ;  /* 0x00000001ff0b7807 */ /* 0x000fe20000000000 */
[----:B------:R-:W-:Y:S01]  /*22a0*/  VIADD R17, R7, 0x80 ;  /* 0x0000008007117836 */ /* 0x000fe20000000000 */
[----:B------:R-:W-:Y:S02]  /*22b0*/  R2UR UR9, R9 ;  /* 0x00000000090972ca */ /* 0x000fe400000e0000 */
[----:B------:R-:W-:Y:S02]  /*22c0*/  R2UR UR10, R7 ;  /* 0x00000000070a72ca */ /* 0x000fe400000e0000 */
[----:B------:R-:W-:-:S02]  /*22d0*/  R2UR UR16, R22 ;  /* 0x00000000161072ca */ /* 0x000fc400000e0000 */
        /* <DEDUP_REMOVED lines=10> */
[----:B------:R-:W-:-:S03]  /*2380*/  IMAD R13, R16, 0x8, R6 ;  /* 0x00000008100d7824 */ /* 0x000fc600078e0206 */
[----:B------:R-:W-:Y:S01]  /*2390*/  LOP3.LUT R10, R11, 0x1, RZ, 0x3c, !PT ;  /* 0x000000010b0a7812 */ /* 0x000fe200078e3cff */
[----:B------:R2:W-:Y:S04]  /*23a0*/  UTMALDG.2D [UR8], [UR16], desc[UR14] ;  /* 0x00000e08100075b4 */ /* 0x0005e80008009000 */
[----:B------:R-:W-:Y:S02]  /*23b0*/  IMAD.U32 R10, R10, -0x80000000, RZ ;  /* 0x800000000a0a7824 */ /* 0x000fe400078e00ff */
[----:B------:R2:W-:Y:S01]  /*23c0*/  UTMALDG.2D [UR4], [UR12], desc[UR14] ;  /* 0x00000e040c0075b4 */ /* 0x0005e20008009000 */
[----:B------:R2:W-:Y:S01]  /*23d0*/  SYNCS.ARRIVE.TRANS64 RZ, [R9+URZ], R18 ;  /* 0x0000001209ff79a7 */ /* 0x0005e200080000ff */
[----:B------:R-:W3:Y:S02]  /*23e0*/  SYNCS.PHASECHK.TRANS64.TRYWAIT P0, [R13+URZ+0x80], R10 ;  /* 0x0000800a0d0075a7 */ /* 0x000ee400080011ff */
[----:B--23--:R-:W-:Y:S05]  /*23f0*/  @!P0 BRA `(.L_x_29) ;  /* 0x0000001000108947 */ /* 0x00cfea0003800000 */
.L_x_59:
[C-C-:B------:R-:W-:Y:S01]  /*2400*/  IMAD R10, R16.reuse, 0x2000, R3.reuse ;  /* 0x00002000100a7824 */ /* 0x140fe200078e0203 */
[C---:B------:R-:W-:Y:S01]  /*2410*/  ISETP.NE.AND P0, PT, R16.reuse, 0xf, PT ;  /* 0x0000000f1000780c */ /* 0x040fe20003f05270 */
[----:B-1----:R-:W-:Y:S01]  /*2420*/  IMAD R9, R16, 0x1000, R3 ;  /* 0x0000100010097824 */ /* 0x002fe200078e0203 */
[----:B------:R-:W-:Y:S01]  /*2430*/  R2UR UR10, R17 ;  /* 0x00000000110a72ca */ /* 0x000fe200000e0000 */
[----:B------:R-:W-:Y:S01]  /*2440*/  VIADD R7, R7, 0x200 ;  /* 0x0000020007077836 */ /* 0x000fe20000000000 */
[----:B------:R-:W-:Y:S01]  /*2450*/  R2UR UR8, R10 ;  /* 0x000000000a0872ca */ /* 0x000fe200000e0000 */
[----:B------:R-:W-:Y:S01]  /*2460*/  VIADD R10, R16, 0x1 ;  /* 0x00000001100a7836 */ /* 0x000fe20000000000 */
[----:B------:R-:W-:Y:S01]  /*2470*/  R2UR UR4, R9 ;  /* 0x00000000090472ca */ /* 0x000fe200000e0000 */
[----:B------:R-:W-:Y:S01]  /*2480*/  UMOV UR14, 0x0 ;  /* 0x00000000000e7882 */ /* 0x000fe20000000000 */
[----:B------:R-:W-:Y:S01]  /*2490*/  R2UR UR9, R13 ;  /* 0x000000000d0972ca */ /* 0x000fe200000e0000 */
[----:B------:R-:W-:Y:S01]  /*24a0*/  UMOV UR15, 0x10000000 ;  /* 0x10000000000f7882 */ /* 0x000fe20000000000 */
[----:B------:R-:W-:Y:S01]  /*24b0*/  R2UR UR16, R22 ;  /* 0x00000000161072ca */ /* 0x000fe200000e0000 */
[----:B------:R-:W-:Y:S01]  /*24c0*/  VIADD R8, R8, 0x1 ;  /* 0x0000000108087836 */ /* 0x000fe20000000000 */
[----:B------:R-:W-:-:S02]  /*24d0*/  R2UR UR17, R23 ;  /* 0x00000000171172ca */ /* 0x000fc400000e0000 */
[----:B------:R-:W-:Y:S01]  /*24e0*/  R2UR UR11, R5 ;  /* 0x00000000050b72ca */ /* 0x000fe200000e0000 */
[----:B------:R-:W-:Y:S01]  /*24f0*/  UMOV UR6, UR10 ;  /* 0x0000000a00067c82 */ /* 0x000fe20008000000 */
[----:B------:R-:W-:Y:S01]  /*2500*/  R2UR UR12, R20 ;  /* 0x00000000140c72ca */ /* 0x000fe200000e0000 */
[----:B------:R-:W-:Y:S01]  /*2510*/  UIADD3 UR8, UPT, UPT, UR8, 0x2000, URZ ;  /* 0x0000200008087890 */ /* 0x000fe2000fffe0ff */
[----:B------:R-:W-:Y:S01]  /*2520*/  R2UR UR13, R21 ;  /* 0x00000000150d72ca */ /* 0x000fe200000e0000 */
[----:B------:R-:W-:Y:S01]  /*2530*/  UIADD3 UR4, UPT, UPT, UR4, 0x22000, URZ ;  /* 0x0002200004047890 */ /* 0x000fe2000fffe0ff */
[----:B------:R-:W-:Y:S01]  /*2540*/  R2UR UR7, R4 ;  /* 0x00000000040772ca */ /* 0x000fe200000e0000 */
[----:B------:R-:W-:Y:S01]  /*2550*/  UMOV UR5, UR9 ;  /* 0x0000000900057c82 */ /* 0x000fe20008000000 */
[----:B------:R-:W-:Y:S02]  /*2560*/  SEL R10, R10, RZ, P0 ;  /* 0x000000ff0a0a7207 */ /* 0x000fe40000000000 */
[----:B------:R-:W-:-:S02]  /*2570*/  ISETP.NE.AND P0, PT, R7, 0x1d00, PT ;  /* 0x00001d000700780c */ /* 0x000fc40003f05270 */
[----:B------:R-:W-:Y:S01]  /*2580*/  ISETP.NE.AND P1, PT, R10, RZ, PT ;  /* 0x000000ff0a00720c */ /* 0x000fe20003f25270 */
[----:B------:R1:W-:Y:S03]  /*2590*/  UTMALDG.2D [UR8], [UR16], desc[UR14] ;  /* 0x00000e08100075b4 */ /* 0x0003e60008009000 */
[----:B------:R-:W-:-:S04]  /*25a0*/  SEL R9, RZ, 0x1, P1 ;  /* 0x00000001ff097807 */ /* 0x000fc80000800000 */
[----:B------:R-:W-:Y:S01]  /*25b0*/  LOP3.LUT R11, R11, R9, RZ, 0x3c, !PT ;  /* 0x000000090b0b7212 */ /* 0x000fe200078e3cff */
[----:B------:R1:W-:Y:S01]  /*25c0*/  UTMALDG.2D [UR4], [UR12], desc[UR14] ;  /* 0x00000e040c0075b4 */ /* 0x0003e20008009000 */
[----:B------:R1:W-:Y:S01]  /*25d0*/  SYNCS.ARRIVE.TRANS64 RZ, [R13+URZ], R18 ;  /* 0x000000120dff79a7 */ /* 0x0003e200080000ff */
[----:B------:R-:W-:Y:S05]  /*25e0*/  @P0 BRA `(.L_x_30) ;  /* 0xfffffff400840947 */ /* 0x000fea000383ffff */
[----:B------:R-:W-:-:S13]  /*25f0*/  ISETP.NE.AND P0, PT, R12, R0, PT ;  /* 0x000000000c00720c */ /* 0x000fda0003f05270 */
[----:B-1----:R-:W-:Y:S05]  /*2600*/  @!P0 EXIT ;  /* 0x000000000000894d */ /* 0x002fea0003800000 */
[----:B------:R-:W-:-:S04]  /*2610*/  IADD3 R12, PT, PT, R12, 0x1, RZ ;  /* 0x000000010c0c7810 */ /* 0x000fc80007ffe0ff */
[----:B------:R-:W-:Y:S01]  /*2620*/  LEA R3, R12, R2, 0x7 ;  /* 0x000000020c037211 */ /* 0x000fe200078e38ff */
[----:B------:R-:W-:Y:S06]  /*2630*/  BRA `(.L_x_31) ;  /* 0xfffffff400147947 */ /* 0x000fec000383ffff */
.L_x_13:
[----:B------:R-:W-:-:S04]  /*2640*/  LOP3.LUT R0, R25, 0xfffffffe, RZ, 0xc0, !PT ;  /* 0xfffffffe19007812 */ /* 0x000fc800078ec0ff */
[----:B------:R-:W-:-:S13]  /*2650*/  ISETP.NE.AND P0, PT, R0, 0x4, PT ;  /* 0x000000040000780c */ /* 0x000fda0003f05270 */
[----:B-1----:R-:W-:Y:S05]  /*2660*/  @P0 EXIT ;  /* 0x000000000000094d */ /* 0x002fea0003800000 */
[----:B------:R-:W1:Y:S01]  /*2670*/  S2R R0, SR_CgaCtaId ;  /* 0x0000000000007919 */ /* 0x000e620000008800 */
[----:B------:R-:W-:-:S04]  /*2680*/  MOV R2, 0x400 ;  /* 0x0000040000027802 */ /* 0x000fc80000000f00 */
[----:B-1----:R-:W-:-:S05]  /*2690*/  LEA R0, R0, R2, 0x18 ;  /* 0x0000000200007211 */ /* 0x002fca00078ec0ff */
[----:B------:R-:W1:Y:S02]  /*26a0*/  LDS R2, [R0+0x361a0] ;  /* 0x0361a00000027984 */ /* 0x000e640000000800 */
[----:B-1----:R-:W-:-:S13]  /*26b0*/  ISETP.NE.AND P0, PT, R2, RZ, PT ;  /* 0x000000ff0200720c */ /* 0x002fda0003f05270 */
[----:B------:R-:W-:Y:S05]  /*26c0*/  @!P0 BRA `(.L_x_32) ;  /* 0x0000000000048947 */ /* 0x000fea0003800000 */
[----:B------:R-:W-:Y:S05]  /*26d0*/  BPT.TRAP 0x1 ;  /* 0x000000040000795c */ /* 0x000fea0000300000 */
.L_x_32:
[----:B------:R-:W1:Y:S01]  /*26e0*/  S2UR UR4, SR_CTAID.X ;  /* 0x00000000000479c3 */ /* 0x000e620000002500 */
[----:B------:R-:W-:Y:S02]  /*26f0*/  IADD3 R25, PT, PT, R25, -0x4, RZ ;  /* 0xfffffffc19197810 */ /* 0x000fe40007ffe0ff */
[----:B-1----:R-:W-:-:S13]  /*2700*/  ISETP.LE.U32.AND P0, PT, R3, UR4, PT ;  /* 0x0000000403007c0c */ /* 0x002fda000bf03070 */
[----:B------:R-:W-:Y:S05]  /*2710*/  @P0 BRA `(.L_x_33) ;  /* 0x0000000400e40947 */ /* 0x000fea0003800000 */
[----:B------:R-:W-:Y:S02]  /*2720*/  IMAD.U32 R34, RZ, RZ, UR4 ;  /* 0x00000004ff227e24 */ /* 0x000fe4000f8e00ff */
[----:B------:R-:W-:Y:S02]  /*2730*/  IMAD.SHL.U32 R23, R23, 0x4, RZ ;  /* 0x0000000417177824 */ /* 0x000fe400078e00ff */
[----:B------:R-:W-:Y:S01]  /*2740*/  IMAD.MOV.U32 R26, RZ, RZ, RZ ;  /* 0x000000ffff1a7224 */ /* 0x000fe200078e00ff */
[----:B------:R-:W-:Y:S01]  /*2750*/  LOP3.LUT R27, RZ, R34, RZ, 0x33, !PT ;  /* 0x00000022ff1b7212 */ /* 0x000fe200078e33ff */
[C---:B------:R-:W-:Y:S01]  /*2760*/  VIADD R31, R23.reuse, 0x1 ;  /* 0x00000001171f7836 */ /* 0x040fe20000000000 */
[----:B------:R-:W-:Y:S01]  /*2770*/  SHF.R.U32.HI R33, RZ, 0x3, R23 ;  /* 0x00000003ff217819 */ /* 0x000fe20000011617 */
[----:B------:R-:W-:Y:S01]  /*2780*/  VIADD R30, R23, 0x2 ;  /* 0x00000002171e7836 */ /* 0x000fe20000000000 */
[----:B------:R-:W-:Y:S01]  /*2790*/  PRMT R28, R34, 0x7610, R28 ;  /* 0x00007610221c7816 */ /* 0x000fe2000000001c */
[----:B------:R-:W-:Y:S01]  /*27a0*/  IMAD.IADD R27, R3, 0x1, R27 ;  /* 0x00000001031b7824 */ /* 0x000fe200078e021b */
[----:B------:R-:W-:Y:S01]  /*27b0*/  LOP3.LUT R29, R33, 0x3, RZ, 0xc0, !PT ;  /* 0x00000003211d7812 */ /* 0x000fe200078ec0ff */
[----:B------:R-:W-:-:S02]  /*27c0*/  VIADD R2, R23, 0x3 ;  /* 0x0000000317027836 */ /* 0x000fc40000000000 */
[----:B------:R-:W-:Y:S01]  /*27d0*/  IMAD.MOV.U32 R24, RZ, RZ, -0x1 ;  /* 0xffffffffff187424 */ /* 0x000fe200078e00ff */
[----:B------:R-:W-:Y:S02]  /*27e0*/  SHF.R.U32.HI R27, RZ, 0x7, R27 ;  /* 0x00000007ff1b7819 */ /* 0x000fe4000001161b */
[C---:B------:R-:W-:Y:S02]  /*27f0*/  LOP3.LUT R31, R29.reuse, 0x5, R31, 0x78, !PT ;  /* 0x000000051d1f7812 */ /* 0x040fe400078e781f */
[C---:B------:R-:W-:Y:S01]  /*2800*/  LOP3.LUT R30, R29.reuse, 0x6, R30, 0x78, !PT ;  /* 0x000000061d1e7812 */ /* 0x040fe200078e781e */
[----:B------:R-:W-:Y:S01]  /*2810*/  IMAD.MOV R27, RZ, RZ, -R27 ;  /* 0x000000ffff1b7224 */ /* 0x000fe200078e0a1b */
[C---:B------:R-:W-:Y:S02]  /*2820*/  LOP3.LUT R32, R29.reuse, 0x4, R23, 0xf8, !PT ;  /* 0x000000041d207812 */ /* 0x040fe400078ef817 */
[----:B------:R-:W-:-:S07]  /*2830*/  LOP3.LUT R29, R29, 0x7, R2, 0x78, !PT ;  /* 0x000000071d1d7812 */ /* 0x000fce00078e7802 */
.L_x_38:
[----:B------:R-:W-:Y:S01]  /*2840*/  VIADD R24, R24, 0x1 ;  /* 0x0000000118187836 */ /* 0x000fe20000000000 */
[----:B------:R-:W-:Y:S05]  /*2850*/  YIELD ;  /* 0x0000000000007946 */ /* 0x000fea0003800000 */
[----:B-1----:R-:W-:Y:S01]  /*2860*/  IMAD.SHL.U32 R3, R24, 0x8, RZ ;  /* 0x0000000818037824 */ /* 0x002fe200078e00ff */
[----:B------:R-:W-:Y:S02]  /*2870*/  SHF.R.U32.HI R2, RZ, 0x1, R24 ;  /* 0x00000001ff027819 */ /* 0x000fe40000011618 */
[----:B------:R-:W-:Y:S02]  /*2880*/  ISETP.NE.AND P1, PT, R25, RZ, PT ;  /* 0x000000ff1900720c */ /* 0x000fe40003f25270 */
[----:B------:R-:W-:-:S02]  /*2890*/  LOP3.LUT R3, R3, 0x8, RZ, 0xc0, !PT ;  /* 0x0000000803037812 */ /* 0x000fc400078ec0ff */
[----:B------:R-:W-:-:S03]  /*28a0*/  LOP3.LUT R2, R2, 0x1, RZ, 0xc0, !PT ;  /* 0x0000000102027812 */ /* 0x000fc600078ec0ff */
[----:B------:R-:W-:Y:S02]  /*28b0*/  IMAD.IADD R3, R0, 0x1, R3 ;  /* 0x0000000100037824 */ /* 0x000fe400078e0203 */
[----:B------:R-:W-:-:S04]  /*28c0*/  IMAD.U32 R2, R2, -0x80000000, RZ ;  /* 0x8000000002027824 */ /* 0x000fc800078e00ff */
[----:B------:R-:W1:Y:S02]  /*28d0*/  SYNCS.PHASECHK.TRANS64.TRYWAIT P0, [R3+URZ+0x36180], R2 ;  /* 0x03618002030075a7 */ /* 0x000e6400080011ff */
[----:B-1----:R-:W-:Y:S05]  /*28e0*/  @!P0 BRA `(.L_x_34) ;  /* 0x0000000800f08947 */ /* 0x002fea0003800000 */
.L_x_61:
[----:B------:R-:W-:Y:S01]  /*28f0*/  NOP ;  /* 0x0000000000007918 */ /* 0x000fe20000000000 */
[----:B------:R-:W-:Y:S05]  /*2900*/  @P1 BRA `(.L_x_35) ;  /* 0x0000000000041947 */ /* 0x000fea0003800000 */
[----:B------:R-:W-:-:S04]  /*2910*/  DEPBAR.LE SB0, 0x1 ;  /* 0x000080400000791a */ /* 0x000fc80000000000 */
.L_x_35:
[----:B------:R-:W-:Y:S05]  /*2920*/  WARPSYNC.ALL ;  /* 0x0000000000007948 */ /* 0x000fea0003800000 */
[----:B------:R-:W-:Y:S01]  /*2930*/  NOP ;  /* 0x0000000000007918 */ /* 0x000fe20000000000 */
[----:B------:R-:W-:Y:S01]  /*2940*/  R2UR UR4, R24 ;  /* 0x00000000180472ca */ /* 0x000fe200000e0000 */
[----:B------:R-:W-:Y:S01]  /*2950*/  BAR.SYNC.DEFER_BLOCKING 0x8, 0x40 ;  /* 0x0201000000007b1d */ /* 0x000fe20000010000 */
[----:B------:R-:W-:Y:S02]  /*2960*/  IMAD.SHL.U32 R2, R26, 0x1000, RZ ;  /* 0x000010001a027824 */ /* 0x000fe400078e00ff */
[----:B-1----:R-:W-:-:S02]  /*2970*/  VIADD R3, R3, 0x36190 ;  /* 0x0003619003037836 */ /* 0x002fc40000000000 */
[----:B------:R-:W-:Y:S02]  /*2980*/  IMAD R36, R25, 0x800, R2 ;  /* 0x0000080019247824 */ /* 0x000fe400078e0202 */
[----:B------:R-:W-:Y:S01]  /*2990*/  VIADD R27, R27, 0x1 ;  /* 0x000000011b1b7836 */ /* 0x000fe20000000000 */
[----:B------:R-:W-:Y:S01]  /*29a0*/  PRMT R3, RZ, 0x654, R3 ;  /* 0x00000654ff037816 */ /* 0x000fe20000000003 */
[----:B------:R-:W-:-:S03]  /*29b0*/  IMAD R36, R33, 0x80, R36 ;  /* 0x0000008021247824 */ /* 0x000fc600078e0224 */
[----:B------:R-:W-:Y:S01]  /*29c0*/  USHF.L.U32 UR4, UR4, 0x5, URZ ;  /* 0x0000000504047899 */ /* 0x000fe200080006ff */
[----:B------:R-:W-:-:S03]  /*29d0*/  ISETP.NE.AND P0, PT, R27, 0x1, PT ;  /* 0x000000011b00780c */ /* 0x000fc60003f05270 */
[----:B------:R-:W-:-:S09]  /*29e0*/  ULOP3.LUT UR4, UR4, 0x20, URZ, 0xe2, !UPT ;  /* 0x0000002004047892 */ /* 0x000fd2000f8ee2ff */
[----:B------:R-:W1:Y:S01]  /*29f0*/  LDTM.x8 R12, tmem[UR4] ;  /* 0x00000004000c79ee */ /* 0x000e6200081c0000 */
[----:B------:R-:W-:Y:S01]  /*2a00*/  NOP ;  /* 0x0000000000007918 */ /* 0x000fe20000000000 */
[----:B-1----:R-:W1:Y:S01]  /*2a10*/  LDTM.x8 R4, tmem[UR4+0x8] ;  /* 0x00000804000479ee */ /* 0x002e6200081c0000 */
[----:B------:R-:W-:Y:S02]  /*2a20*/  F2FP.BF16.F32.PACK_AB R12, R13, R12 ;  /* 0x0000000c0d0c723e */ /* 0x000fe400000010ff */
[----:B------:R-:W-:Y:S02]  /*2a30*/  F2FP.BF16.F32.PACK_AB R13, R15, R14 ;  /* 0x0000000e0f0d723e */ /* 0x000fe400000010ff */
[----:B------:R-:W-:Y:S01]  /*2a40*/  F2FP.BF16.F32.PACK_AB R14, R17, R16 ;  /* 0x00000010110e723e */ /* 0x000fe200000010ff */
[--C-:B------:R-:W-:Y:S01]  /*2a50*/  IMAD R16, R32, 0x10, R36.reuse ;  /* 0x0000001020107824 */ /* 0x100fe200078e0224 */
[----:B------:R-:W-:Y:S01]  /*2a60*/  F2FP.BF16.F32.PACK_AB R15, R19, R18 ;  /* 0x00000012130f723e */ /* 0x000fe200000010ff */
[----:B------:R-:W-:Y:S01]  /*2a70*/  IMAD R17, R31, 0x10, R36 ;  /* 0x000000101f117824 */ /* 0x000fe200078e0224 */
[----:B-1----:R-:W-:Y:S01]  /*2a80*/  F2FP.BF16.F32.PACK_AB R4, R5, R4 ;  /* 0x000000040504723e */ /* 0x002fe200000010ff */
[----:B------:R-:W-:Y:S01]  /*2a90*/  IMAD.IADD R16, R0, 0x1, R16 ;  /* 0x0000000100107824 */ /* 0x000fe200078e0210 */
[----:B------:R-:W-:-:S02]  /*2aa0*/  F2FP.BF16.F32.PACK_AB R5, R7, R6 ;  /* 0x000000060705723e */ /* 0x000fc400000010ff */
[----:B------:R-:W-:Y:S01]  /*2ab0*/  F2FP.BF16.F32.PACK_AB R6, R9, R8 ;  /* 0x000000080906723e */ /* 0x000fe200000010ff */
[----:B------:R-:W-:Y:S01]  /*2ac0*/  IMAD.IADD R8, R0, 0x1, R17 ;  /* 0x0000000100087824 */ /* 0x000fe200078e0211 */
[----:B------:R-:W-:Y:S01]  /*2ad0*/  F2FP.BF16.F32.PACK_AB R7, R11, R10 ;  /* 0x0000000a0b07723e */ /* 0x000fe200000010ff */
[----:B------:R1:W-:Y:S01]  /*2ae0*/  STS.128 [R16], R12 ;  /* 0x0000000c10007388 */ /* 0x0003e20000000c00 */
[----:B------:R-:W-:-:S03]  /*2af0*/  NOP ;  /* 0x0000000000007918 */ /* 0x000fc60000000000 */
[----:B------:R2:W-:Y:S01]  /*2b00*/  STS.128 [R8], R4 ;  /* 0x0000000408007388 */ /* 0x0005e20000000c00 */
[----:B-1----:R-:W2:Y:S01]  /*2b10*/  LDTM.x8 R12, tmem[UR4+0x10] ;  /* 0x00001004000c79ee */ /* 0x002ea200081c0000 */
[----:B------:R-:W-:Y:S01]  /*2b20*/  NOP ;  /* 0x0000000000007918 */ /* 0x000fe20000000000 */
[----:B--2---:R-:W1:Y:S01]  /*2b30*/  LDTM.x8 R4, tmem[UR4+0x18] ;  /* 0x00001804000479ee */ /* 0x004e6200081c0000 */
[----:B------:R-:W-:Y:S01]  /*2b40*/  F2FP.BF16.F32.PACK_AB R20, R13, R12 ;  /* 0x0000000c0d14723e */ /* 0x000fe200000010ff */
[--C-:B------:R-:W-:Y:S01]  /*2b50*/  IMAD R12, R30, 0x10, R36.reuse ;  /* 0x000000101e0c7824 */ /* 0x100fe200078e0224 */
[----:B------:R-:W-:Y:S01]  /*2b60*/  F2FP.BF16.F32.PACK_AB R21, R15, R14 ;  /* 0x0000000e0f15723e */ /* 0x000fe200000010ff */
[----:B------:R-:W-:Y:S01]  /*2b70*/  IMAD R36, R29, 0x10, R36 ;  /* 0x000000101d247824 */ /* 0x000fe200078e0224 */
[----:B------:R-:W-:Y:S01]  /*2b80*/  F2FP.BF16.F32.PACK_AB R22, R17, R16 ;  /* 0x000000101116723e */ /* 0x000fe200000010ff */
[C---:B------:R-:W-:Y:S01]  /*2b90*/  IMAD.IADD R12, R0.reuse, 0x1, R12 ;  /* 0x00000001000c7824 */ /* 0x040fe200078e020c */
[----:B------:R-:W-:Y:S01]  /*2ba0*/  F2FP.BF16.F32.PACK_AB R23, R19, R18 ;  /* 0x000000121317723e */ /* 0x000fe200000010ff */
[----:B------:R-:W-:Y:S01]  /*2bb0*/  IMAD.IADD R36, R0, 0x1, R36 ;  /* 0x0000000100247824 */ /* 0x000fe200078e0224 */
[----:B-1----:R-:W-:-:S02]  /*2bc0*/  F2FP.BF16.F32.PACK_AB R4, R5, R4 ;  /* 0x000000040504723e */ /* 0x002fc400000010ff */
[----:B------:R-:W-:Y:S01]  /*2bd0*/  F2FP.BF16.F32.PACK_AB R5, R7, R6 ;  /* 0x000000060705723e */ /* 0x000fe200000010ff */
[----:B------:R1:W-:Y:S01]  /*2be0*/  STS.128 [R12], R20 ;  /* 0x000000140c007388 */ /* 0x0003e20000000c00 */
[----:B------:R-:W-:Y:S01]  /*2bf0*/  F2FP.BF16.F32.PACK_AB R6, R9, R8 ;  /* 0x000000080906723e */ /* 0x000fe200000010ff */
[----:B------:R-:W-:Y:S01]  /*2c00*/  NOP ;  /* 0x0000000000007918 */ /* 0x000fe20000000000 */
[----:B------:R-:W-:-:S05]  /*2c10*/  F2FP.BF16.F32.PACK_AB R7, R11, R10 ;  /* 0x0000000a0b07723e */ /* 0x000fca00000010ff */
[----:B------:R1:W-:Y:S01]  /*2c20*/  STS.128 [R36], R4 ;  /* 0x0000000424007388 */ /* 0x0003e20000000c00 */
[----:B------:R-:W-:Y:S01]  /*2c30*/  NOP ;  /* 0x0000000000007918 */ /* 0x000fe20000000000 */
[----:B------:R1:W-:Y:S01]  /*2c40*/  SYNCS.ARRIVE.TRANS64.RED.A1T0 RZ, [R3+URZ], RZ ;  /* 0x000000ff03ff79a7 */ /* 0x0003e200081004ff */
[----:B------:R2:W-:Y:S06]  /*2c50*/  MEMBAR.ALL.CTA ;  /* 0x0000000000007992 */ /* 0x0005ec0000008000 */
[----:B--2---:R-:W2:Y:S02]  /*2c60*/  FENCE.VIEW.ASYNC.S ;  /* 0x00000000000073c6 */ /* 0x004ea40000000000 */
[----:B--2---:R-:W-:Y:S06]  /*2c70*/  BAR.SYNC.DEFER_BLOCKING 0x8, 0x40 ;  /* 0x0201000000007b1d */ /* 0x004fec0000010000 */
[----:B------:R-:W-:Y:S05]  /*2c80*/  @P1 BRA `(.L_x_36) ;  /* 0x0000000000781947 */ /* 0x000fea0003800000 */
[----:B------:R-:W-:Y:S01]  /*2c90*/  ELECT P1, URZ, PT ;  /* 0x0000000000ff782f */ /* 0x000fe20003820000 */
[----:B------:R-:W-:-:S12]  /*2ca0*/  BSSY.RECONVERGENT B0, `(.L_x_36) ;  /* 0x000001c000007945 */ /* 0x000fd80003800200 */
[----:B------:R-:W-:Y:S05]  /*2cb0*/  @!P1 BRA `(.L_x_37) ;  /* 0x0000000000689947 */ /* 0x000fea0003800000 */
[----:B-1----:R-:W-:Y:S01]  /*2cc0*/  SHF.R.U32.HI R5, RZ, 0x7, R34 ;  /* 0x00000007ff057819 */ /* 0x002fe20000011622 */
[----:B------:R-:W-:Y:S01]  /*2cd0*/  IMAD.IADD R2, R0, 0x1, R2 ;  /* 0x0000000100027824 */ /* 0x000fe200078e0202 */
[----:B------:R-:W-:Y:S02]  /*2ce0*/  LOP3.LUT R4, R28, 0x3ff, RZ, 0xc0, !PT ;  /* 0x000003ff1c047812 */ /* 0x000fe400078ec0ff */
[----:B------:R-:W-:Y:S02]  /*2cf0*/  LOP3.LUT R5, R5, 0x1fffff8, RZ, 0xc0, !PT ;  /* 0x01fffff805057812 */ /* 0x000fe400078ec0ff */
[----:B------:R-:W-:Y:S02]  /*2d00*/  MOV R7, 0x2d30 ;  /* 0x00002d3000077802 */ /* 0x000fe40000000f00 */
[----:B------:R-:W-:Y:S02]  /*2d10*/  VIADDMNMX.U32 R3, R35, -R5, 0x8, PT ;  /* 0x0000000823037446 */ /* 0x000fe40003800805 */
[----:B------:R-:W-:Y:S05]  /*2d20*/  CALL.REL.NOINC `($__internal_3_$__cuda_sm20_div_u16) ;  /* 0x0000000800207944 */ /* 0x000fea0003c00000 */
[----:B------:R-:W-:Y:S01]  /*2d30*/  PRMT R7, R3, 0x9910, RZ ;  /* 0x0000991003077816 */ /* 0x000fe200000000ff */
[----:B------:R-:W1:Y:S01]  /*2d40*/  LDCU.64 UR6, c[0x0][0x348] ;  /* 0x00006900ff0677ac */ /* 0x000e620008000a00 */
[C---:B------:R-:W-:Y:S02]  /*2d50*/  PRMT R3, R6.reuse, 0x9910, RZ ;  /* 0x0000991006037816 */ /* 0x040fe400000000ff */
[----:B------:R-:W-:Y:S02]  /*2d60*/  R2UR UR5, R6 ;  /* 0x00000000060572ca */ /* 0x000fe400000e0000 */
[----:B------:R-:W-:Y:S01]  /*2d70*/  R2UR UR4, R2 ;  /* 0x00000000020472ca */ /* 0x000fe200000e0000 */
[----:B------:R-:W-:-:S04]  /*2d80*/  IMAD R3, R3, R7, RZ ;  /* 0x0000000703037224 */ /* 0x000fc800078e02ff */
[----:B------:R-:W-:-:S05]  /*2d90*/  IMAD.MOV R3, RZ, RZ, -R3 ;  /* 0x000000ffff037224 */ /* 0x000fca00078e0a03 */
[----:B------:R-:W-:Y:S01]  /*2da0*/  PRMT R3, R3, 0x7710, RZ ;  /* 0x0000771003037816 */ /* 0x000fe200000000ff */
[----:B------:R-:W-:Y:S02]  /*2db0*/  USHF.L.U32 UR5, UR5, 0x5, URZ ;  /* 0x0000000505057899 */ /* 0x000fe400080006ff */
[----:B-1----:R-:W-:Y:S02]  /*2dc0*/  UIADD3 UR10, UP0, UPT, UR6, 0x240, URZ ;  /* 0x00000240060a7890 */ /* 0x002fe4000ff1e0ff */
[----:B------:R-:W-:Y:S01]  /*2dd0*/  IMAD.IADD R3, R4, 0x1, R3 ;  /* 0x0000000104037824 */ /* 0x000fe200078e0203 */
[----:B------:R-:W-:Y:S02]  /*2de0*/  ULOP3.LUT UR5, UR5, 0xffff, URZ, 0xc0, !UPT ;  /* 0x0000ffff05057892 */ /* 0x000fe4000f8ec0ff */
[----:B------:R-:W-:Y:S02]  /*2df0*/  UIADD3.X UR11, UPT, UPT, URZ, UR7, URZ, UP0, !UPT ;  /* 0x00000007ff0b7290 */ /* 0x000fe400087fe4ff */
[----:B------:R-:W-:-:S05]  /*2e00*/  LOP3.LUT R3, R3, 0xffff, RZ, 0xc0, !PT ;  /* 0x0000ffff03037812 */ /* 0x000fca00078ec0ff */
[----:B------:R-:W-:-:S05]  /*2e10*/  IMAD.IADD R3, R5, 0x1, R3 ;  /* 0x0000000105037824 */ /* 0x000fca00078e0203 */
[----:B------:R-:W-:-:S13]  /*2e20*/  R2UR UR8, R3 ;  /* 0x00000000030872ca */ /* 0x000fda00000e0000 */
[----:B------:R-:W-:-:S09]  /*2e30*/  USHF.L.U32 UR6, UR8, 0x6, URZ ;  /* 0x0000000608067899 */ /* 0x000fd200080006ff */
[----:B------:R2:W-:Y:S02]  /*2e40*/  UTMASTG.2D [UR4], [UR10] ;  /* 0x000000040a0073b5 */ /* 0x0005e40008008000 */
[----:B--2---:R0:W-:Y:S02]  /*2e50*/  UTMACMDFLUSH ;  /* 0x00000000000079b7 */ /* 0x0041e40000000000 */
.L_x_37:
[----:B------:R-:W-:Y:S05]  /*2e60*/  BSYNC.RECONVERGENT B0 ;  /* 0x0000000000007941 */ /* 0x000fea0003800200 */
.L_x_36:
[----:B------:R-:W-:Y:S01]  /*2e70*/  VIADD R28, R28, 0x80 ;  /* 0x000000801c1c7836 */ /* 0x000fe20000000000 */
[----:B------:R-:W-:Y:S02]  /*2e80*/  LOP3.LUT R26, R26, 0x1, RZ, 0xc, !PT ;  /* 0x000000011a1a7812 */ /* 0x000fe400078e0cff */
[----:B------:R-:W-:Y:S01]  /*2e90*/  IADD3 R34, PT, PT, R34, 0x80, RZ ;  /* 0x0000008022227810 */ /* 0x000fe20007ffe0ff */
[----:B------:R-:W-:Y:S05]  /*2ea0*/  @P0 BRA `(.L_x_38) ;  /* 0xfffffff800640947 */ /* 0x000fea000383ffff */
.L_x_33:
[----:B------:R-:W-:-:S13]  /*2eb0*/  ISETP.NE.AND P0, PT, R25, 0x1, PT ;  /* 0x000000011900780c */ /* 0x000fda0003f05270 */
[----:B------:R-:W-:Y:S05]  /*2ec0*/  @P0 EXIT ;  /* 0x000000000000094d */ /* 0x000fea0003800000 */
[----:B------:R-:W-:Y:S05]  /*2ed0*/  WARPSYNC.ALL ;  /* 0x0000000000007948 */ /* 0x000fea0003800000 */
[----:B------:R-:W-:Y:S01]  /*2ee0*/  NOP ;  /* 0x0000000000007918 */ /* 0x000fe20000000000 */
[----:B------:R-:W2:Y:S01]  /*2ef0*/  S2UR UR5, SR_CgaCtaId ;  /* 0x00000000000579c3 */ /* 0x000ea20000008800 */
[----:B------:R-:W-:Y:S02]  /*2f00*/  UMOV UR4, 0x50 ;  /* 0x0000005000047882 */ /* 0x000fe40000000000 */
[----:B--2---:R-:W-:-:S09]  /*2f10*/  ULEA UR5, UR5, UR4, 0x18 ;  /* 0x0000000405057291 */ /* 0x004fd2000f8ec0ff */
[----:B------:R-:W2:Y:S02]  /*2f20*/  LDS R2, [UR5] ;  /* 0x00000005ff027984 */ /* 0x000ea40008000800 */
[----:B--2---:R-:W-:-:S04]  /*2f30*/  LOP3.LUT R0, R2, 0xf, RZ, 0xc0, !PT ;  /* 0x0000000f02007812 */ /* 0x004fc800078ec0ff */
[----:B------:R-:W-:-:S13]  /*2f40*/  ISETP.NE.AND P0, PT, R0, 0xf, PT ;  /* 0x0000000f0000780c */ /* 0x000fda0003f05270 */
[----:B------:R-:W-:Y:S05]  /*2f50*/  @P0 BRA `(.L_x_39) ;  /* 0x0000000000480947 */ /* 0x000fea0003800000 */
[----:B------:R-:W-:-:S04]  /*2f60*/  SHF.R.U32.HI R0, RZ, 0x10, R2 ;  /* 0x00000010ff007819 */ /* 0x000fc80000011602 */
[----:B------:R-:W-:-:S04]  /*2f70*/  LOP3.LUT R0, R0, 0x1, RZ, 0xc0, !PT ;  /* 0x0000000100007812 */ /* 0x000fc800078ec0ff */
[----:B------:R-:W-:-:S13]  /*2f80*/  ISETP.NE.AND P0, PT, R0, 0x1, PT ;  /* 0x000000010000780c */ /* 0x000fda0003f05270 */
[----:B------:R-:W-:Y:S05]  /*2f90*/  @P0 BRA `(.L_x_40) ;  /* 0x00000000002c0947 */ /* 0x000fea0003800000 */
[----:B------:R-:W2:Y:S01]  /*2fa0*/  S2R R0, SR_LANEID ;  /* 0x0000000000007919 */ /* 0x000ea20000000000 */
[----:B------:R-:W-:Y:S01]  /*2fb0*/  IMAD.MOV.U32 R2, RZ, RZ, -0x10010 ;  /* 0xfffefff0ff027424 */ /* 0x000fe200078e00ff */
[----:B------:R-:W-:Y:S02]  /*2fc0*/  VOTEU.ANY UR6, UPT, PT ;  /* 0x0000000000067886 */ /* 0x000fe400038e0100 */
[----:B------:R-:W-:Y:S01]  /*2fd0*/  UFLO.U32 UR6, UR6 ;  /* 0x00000006000672bd */ /* 0x000fe200080e0000 */
[----:B------:R-:W3:Y:S05]  /*2fe0*/  REDUX UR4, R2 ;  /* 0x00000000020473c4 */ /* 0x000eea0000000000 */
[----:B--2---:R-:W-:-:S02]  /*2ff0*/  ISETP.EQ.U32.AND P0, PT, R0, UR6, PT ;  /* 0x0000000600007c0c */ /* 0x004fc4000bf02070 */
[----:B---3--:R-:W-:Y:S01]  /*3000*/  MOV R0, UR4 ;  /* 0x0000000400007c02 */ /* 0x008fe20008000f00 */
[----:B------:R-:W-:-:S05]  /*3010*/  UMOV UR4, 0xfffefff0 ;  /* 0xfffefff000047882 */ /* 0x000fca0000000000 */
[----:B------:R2:W-:Y:S05]  /*3020*/  UTCATOMSWS.AND URZ, UR4 ;  /* 0x0000000400ff79e3 */ /* 0x0005ea0008000000 */
[----:B------:R2:W-:Y:S01]  /*3030*/  @P0 ATOMS.AND RZ, [UR5], R0 ;  /* 0x00000000ffff098c */ /* 0x0005e2000a800005 */
[----:B------:R-:W-:Y:S05]  /*3040*/  BRA `(.L_x_41) ;  /* 0x0000000000147947 */ /* 0x000fea0003800000 */
.L_x_40:
[----:B------:R-:W-:Y:S02]  /*3050*/  MOV R2, 0x3070 ;  /* 0x0000307000027802 */ /* 0x000fe40000000f00 */
[----:B-1----:R-:W-:Y:S05]  /*3060*/  CALL.REL.NOINC `($__internal_0_$__cuda_sm10x_tcgen05_guardrail_trap_col_being_dealloced_not_returned_by_alloc) ;  /* 0x00000004002c7944 */ /* 0x002fea0003c00000 */
[----:B------:R-:W-:Y:S05]  /*3070*/  BRA `(.L_x_41) ;  /* 0x0000000000087947 */ /* 0x000fea0003800000 */
.L_x_39:
[----:B------:R-:W-:Y:S02]  /*3080*/  MOV R2, 0x30a0 ;  /* 0x000030a000027802 */ /* 0x000fe40000000f00 */
[----:B-1----:R-:W-:Y:S05]  /*3090*/  CALL.REL.NOINC `($__internal_2_$__cuda_sm10x_tcgen05_guardrail_trap_unallocated_columns_being_dealloced) ;  /* 0x0000000400387944 */ /* 0x002fea0003c00000 */
.L_x_41:
[----:B------:R-:W-:Y:S01]  /*30a0*/  NOP ;  /* 0x0000000000007918 */ /* 0x000fe20000000000 */
[----:B--2---:R-:W-:Y:S05]  /*30b0*/  EXIT ;  /* 0x000000000000794d */ /* 0x004fea0003800000 */
.L_x_14:
[----:B------:R-:W-:-:S07]  /*30c0*/  MOV R11, R10 ;  /* 0x0000000a000b7202 */ /* 0x000fce0000000f00 */
.L_x_42:
[----:B-1----:R1:W2:Y:S02]  /*30d0*/  SYNCS.PHASECHK.TRANS64.TRYWAIT P0, [R7+URZ+0x36000], R11 ;  /* 0x0360000b070075a7 */ /* 0x0022a400080011ff */
[----:B--2---:R-:W-:Y:S05]  /*30e0*/  @!P0 NANOSLEEP.SYNCS 0x989680 ;  /* 0x009896800000895d */ /* 0x004fea0003900000 */
[----:B------:R-:W2:Y:S02]  /*30f0*/  @!P0 SYNCS.PHASECHK.TRANS64 P0, [R7+URZ+0x36000], R11 ;  /* 0x0360000b070085a7 */ /* 0x000ea400080010ff */
[----:B--2---:R-:W-:Y:S05]  /*3100*/  @!P0 BRA `(.L_x_42) ;  /* 0xfffffffc00f08947 */ /* 0x004fea000383ffff */
[----:B------:R-:W-:Y:S05]  /*3110*/  BRA `(.L_x_43) ;  /* 0xffffffd800fc7947 */ /* 0x000fea000383ffff */
.L_x_16:
[-C--:B------:R-:W-:Y:S02]  /*3120*/  MOV R6, R5.reuse ;  /* 0x0000000500067202 */ /* 0x080fe40000000f00 */
[----:B-1---5:R-:W-:-:S07]  /*3130*/  MOV R7, R5 ;  /* 0x0000000500077202 */ /* 0x022fce0000000f00 */
.L_x_44:
[----:B-1----:R1:W2:Y:S02]  /*3140*/  SYNCS.PHASECHK.TRANS64.TRYWAIT P0, [R2+URZ+0x36000], R7 ;  /* 0x03600007020075a7 */ /* 0x0022a400080011ff */
[----:B--2---:R-:W-:Y:S05]  /*3150*/  @!P0 NANOSLEEP.SYNCS 0x989680 ;  /* 0x009896800000895d */ /* 0x004fea0003900000 */
[----:B------:R-:W2:Y:S02]  /*3160*/  @!P0 SYNCS.PHASECHK.TRANS64 P0, [R2+URZ+0x36000], R7 ;  /* 0x03600007020085a7 */ /* 0x000ea400080010ff */
[----:B--2---:R-:W-:Y:S05]  /*3170*/  @!P0 BRA `(.L_x_44) ;  /* 0xfffffffc00f08947 */ /* 0x004fea000383ffff */
[----:B------:R-:W-:Y:S05]  /*3180*/  BRA `(.L_x_45) ;  /* 0xffffffdc00647947 */ /* 0x000fea000383ffff */
.L_x_19:
[----:B------:R-:W-:Y:S02]  /*3190*/  MOV R8, UR10 ;  /* 0x0000000a00087c02 */ /* 0x000fe40008000f00 */
[----:B------:R-:W-:Y:S02]  /*31a0*/  MOV R9, UR10 ;  /* 0x0000000a00097c02 */ /* 0x000fe40008000f00 */
[----:B------:R-:W-:-:S07]  /*31b0*/  MOV R0, UR9 ;  /* 0x0000000900007c02 */ /* 0x000fce0008000f00 */
.L_x_46:
[----:B-1----:R1:W2:Y:S02]  /*31c0*/  SYNCS.PHASECHK.TRANS64.TRYWAIT P0, [R0+URZ+0x36190], R9 ;  /* 0x03619009000075a7 */ /* 0x0022a400080011ff */
[----:B--2---:R-:W-:Y:S05]  /*31d0*/  @!P0 NANOSLEEP.SYNCS 0x989680 ;  /* 0x009896800000895d */ /* 0x004fea0003900000 */
[----:B------:R-:W2:Y:S02]  /*31e0*/  @!P0 SYNCS.PHASECHK.TRANS64 P0, [R0+URZ+0x36190], R9 ;  /* 0x03619009000085a7 */ /* 0x000ea400080010ff */
[----:B--2---:R-:W-:Y:S05]  /*31f0*/  @!P0 BRA `(.L_x_46) ;  /* 0xfffffffc00f08947 */ /* 0x004fea000383ffff */
[----:B------:R-:W-:Y:S05]  /*3200*/  BRA `(.L_x_47) ;  /* 0xffffffe000287947 */ /* 0x000fea000383ffff */
.L_x_20:
[----:B------:R-:W-:Y:S02]  /*3210*/  MOV R2, UR10 ;  /* 0x0000000a00027c02 */ /* 0x000fe40008000f00 */
[----:B------:R-:W-:Y:S07]  /*3220*/  MOV R8, R9 ;  /* 0x0000000900087202 */ /* 0x000fee0000000f00 */
.L_x_48:
[----:B-1----:R1:W2:Y:S02]  /*3230*/  SYNCS.PHASECHK.TRANS64.TRYWAIT P0, [R2+URZ+0x36100], R9 ;  /* 0x03610009020075a7 */ /* 0x0022a400080011ff */
[----:B--2---:R-:W-:Y:S05]  /*3240*/  @!P0 NANOSLEEP.SYNCS 0x989680 ;  /* 0x009896800000895d */ /* 0x004fea0003900000 */
[----:B------:R-:W2:Y:S02]  /*3250*/  @!P0 SYNCS.PHASECHK.TRANS64 P0, [R2+URZ+0x36100], R9 ;  /* 0x03610009020085a7 */ /* 0x000ea400080010ff */
[----:B--2---:R-:W-:Y:S05]  /*3260*/  @!P0 BRA `(.L_x_48) ;  /* 0xfffffffc00f08947 */ /* 0x004fea000383ffff */
[----:B------:R-:W-:Y:S05]  /*3270*/  BRA `(.L_x_49) ;  /* 0xffffffe0002c7947 */ /* 0x000fea000383ffff */
.L_x_22:
[----:B------:R-:W-:Y:S02]  /*3280*/  MOV R2, UR13 ;  /* 0x0000000d00027c02 */ /* 0x000fe40008000f00 */
[----:B------:R-:W-:Y:S07]  /*3290*/  MOV R8, R9 ;  /* 0x0000000900087202 */ /* 0x000fee0000000f00 */
.L_x_50:
[----:B-1----:R1:W2:Y:S02]  /*32a0*/  SYNCS.PHASECHK.TRANS64.TRYWAIT P0, [R2+URZ+0x36100], R9 ;  /* 0x03610009020075a7 */ /* 0x0022a400080011ff */
[----:B--2---:R-:W-:Y:S05]  /*32b0*/  @!P0 NANOSLEEP.SYNCS 0x989680 ;  /* 0x009896800000895d */ /* 0x004fea0003900000 */
[----:B------:R-:W2:Y:S02]  /*32c0*/  @!P0 SYNCS.PHASECHK.TRANS64 P0, [R2+URZ+0x36100], R9 ;  /* 0x03610009020085a7 */ /* 0x000ea400080010ff */
[----:B--2---:R-:W-:Y:S05]  /*32d0*/  @!P0 BRA `(.L_x_50) ;  /* 0xfffffffc00f08947 */ /* 0x004fea000383ffff */
[----:B------:R-:W-:Y:S05]  /*32e0*/  BRA `(.L_x_51) ;  /* 0xffffffe000ec7947 */ /* 0x000fea000383ffff */
.L_x_26:
[-C--:B------:R-:W-:Y:S02]  /*32f0*/  MOV R20, R13.reuse ;  /* 0x0000000d00147202 */ /* 0x080fe40000000f00 */
[----:B------:R-:W-:-:S07]  /*3300*/  MOV R21, R13 ;  /* 0x0000000d00157202 */ /* 0x000fce0000000f00 */
.L_x_52:
[----:B-1----:R1:W2:Y:S02]  /*3310*/  SYNCS.PHASECHK.TRANS64.TRYWAIT P0, [R16+URZ+0x80], R21 ;  /* 0x00008015100075a7 */ /* 0x0022a400080011ff */
[----:B--2---:R-:W-:Y:S05]  /*3320*/  @!P0 NANOSLEEP.SYNCS 0x989680 ;  /* 0x009896800000895d */ /* 0x004fea0003900000 */
[----:B------:R-:W2:Y:S02]  /*3330*/  @!P0 SYNCS.PHASECHK.TRANS64 P0, [R16+URZ+0x80], R21 ;  /* 0x00008015100085a7 */ /* 0x000ea400080010ff */
[----:B--2---:R-:W-:Y:S05]  /*3340*/  @!P0 BRA `(.L_x_52) ;  /* 0xfffffffc00f08947 */ /* 0x004fea000383ffff */
[----:B------:R-:W-:Y:S05]  /*3350*/  BRA `(.L_x_53) ;  /* 0xffffffe800587947 */ /* 0x000fea000383ffff */
.L_x_27:
[-C--:B------:R-:W-:Y:S02]  /*3360*/  MOV R18, R17.reuse ;  /* 0x0000001100127202 */ /* 0x080fe40000000f00 */
[----:B------:R-:W-:-:S07]  /*3370*/  MOV R19, R17 ;  /* 0x0000001100137202 */ /* 0x000fce0000000f00 */
.L_x_54:
[----:B-1----:R1:W2:Y:S02]  /*3380*/  SYNCS.PHASECHK.TRANS64.TRYWAIT P0, [R11+URZ+0x80], R19 ;  /* 0x000080130b0075a7 */ /* 0x0022a400080011ff */
[----:B--2---:R-:W-:Y:S05]  /*3390*/  @!P0 NANOSLEEP.SYNCS 0x989680 ;  /* 0x009896800000895d */ /* 0x004fea0003900000 */
[----:B------:R-:W2:Y:S02]  /*33a0*/  @!P0 SYNCS.PHASECHK.TRANS64 P0, [R11+URZ+0x80], R19 ;  /* 0x000080130b0085a7 */ /* 0x000ea400080010ff */
[----:B--2---:R-:W-:Y:S05]  /*33b0*/  @!P0 BRA `(.L_x_54) ;  /* 0xfffffffc00f08947 */ /* 0x004fea000383ffff */
[----:B------:R-:W-:Y:S05]  /*33c0*/  BRA `(.L_x_55) ;  /* 0xffffffec00107947 */ /* 0x000fea000383ffff */
.L_x_28:
[-C--:B------:R-:W-:Y:S02]  /*33d0*/  MOV R24, R17.reuse ;  /* 0x0000001100187202 */ /* 0x080fe40000000f00 */
[----:B------:R-:W-:-:S07]  /*33e0*/  MOV R25, R17 ;  /* 0x0000001100197202 */ /* 0x000fce0000000f00 */
.L_x_56:
[----:B-1----:R1:W2:Y:S02]  /*33f0*/  SYNCS.PHASECHK.TRANS64.TRYWAIT P1, [R9+URZ+0x80], R25 ;  /* 0x00008019090075a7 */ /* 0x0022a400080211ff */
[----:B--2---:R-:W-:Y:S05]  /*3400*/  @!P1 NANOSLEEP.SYNCS 0x989680 ;  /* 0x009896800000995d */ /* 0x004fea0003900000 */
[----:B------:R-:W2:Y:S02]  /*3410*/  @!P1 SYNCS.PHASECHK.TRANS64 P1, [R9+URZ+0x80], R25 ;  /* 0x00008019090095a7 */ /* 0x000ea400080210ff */
[----:B--2---:R-:W-:Y:S05]  /*3420*/  @!P1 BRA `(.L_x_56) ;  /* 0xfffffffc00f09947 */ /* 0x004fea000383ffff */
[----:B------:R-:W-:Y:S05]  /*3430*/  BRA `(.L_x_57) ;  /* 0xffffffec00847947 */ /* 0x000fea000383ffff */
.L_x_29:
[-C--:B------:R-:W-:Y:S02]  /*3440*/  MOV R24, R10.reuse ;  /* 0x0000000a00187202 */ /* 0x080fe40000000f00 */
[----:B-1----:R-:W-:-:S07]  /*3450*/  MOV R25, R10 ;  /* 0x0000000a00197202 */ /* 0x002fce0000000f00 */
.L_x_58:
[----:B-1----:R1:W2:Y:S02]  /*3460*/  SYNCS.PHASECHK.TRANS64.TRYWAIT P0, [R13+URZ+0x80], R25 ;  /* 0x000080190d0075a7 */ /* 0x0022a400080011ff */
[----:B--2---:R-:W-:Y:S05]  /*3470*/  @!P0 NANOSLEEP.SYNCS 0x989680 ;  /* 0x009896800000895d */ /* 0x004fea0003900000 */
[----:B------:R-:W2:Y:S02]  /*3480*/  @!P0 SYNCS.PHASECHK.TRANS64 P0, [R13+URZ+0x80], R25 ;  /* 0x000080190d0085a7 */ /* 0x000ea400080010ff */
[----:B--2---:R-:W-:Y:S05]  /*3490*/  @!P0 BRA `(.L_x_58) ;  /* 0xfffffffc00f08947 */ /* 0x004fea000383ffff */
[----:B------:R-:W-:Y:S05]  /*34a0*/  BRA `(.L_x_59) ;  /* 0xffffffec00d47947 */ /* 0x000fea000383ffff */
.L_x_34:
[-C--:B------:R-:W-:Y:S02]  /*34b0*/  MOV R4, R2.reuse ;  /* 0x0000000200047202 */ /* 0x080fe40000000f00 */
[----:B------:R-:W-:-:S07]  /*34c0*/  MOV R5, R2 ;  /* 0x0000000200057202 */ /* 0x000fce0000000f00 */
.L_x_60:
[----:B-1----:R1:W2:Y:S02]  /*34d0*/  SYNCS.PHASECHK.TRANS64.TRYWAIT P0, [R3+URZ+0x36180], R5 ;  /* 0x03618005030075a7 */ /* 0x0022a400080011ff */
[----:B--2---:R-:W-:Y:S05]  /*34e0*/  @!P0 NANOSLEEP.SYNCS 0x989680 ;  /* 0x009896800000895d */ /* 0x004fea0003900000 */
[----:B------:R-:W2:Y:S02]  /*34f0*/  @!P0 SYNCS.PHASECHK.TRANS64 P0, [R3+URZ+0x36180], R5 ;  /* 0x03618005030085a7 */ /* 0x000ea400080010ff */
[----:B--2---:R-:W-:Y:S05]  /*3500*/  @!P0 BRA `(.L_x_60) ;  /* 0xfffffffc00f08947 */ /* 0x004fea000383ffff */
[----:B------:R-:W-:Y:S05]  /*3510*/  BRA `(.L_x_61) ;  /* 0xfffffff000f47947 */ /* 0x000fea000383ffff */
        .weak           $__internal_0_$__cuda_sm10x_tcgen05_guardrail_trap_col_being_dealloced_not_returned_by_alloc
        .type           $__internal_0_$__cuda_sm10x_tcgen05_guardrail_trap_col_being_dealloced_not_returned_by_alloc,@function
        .size           $__internal_0_$__cuda_sm10x_tcgen05_guardrail_trap_col_being_dealloced_not_returned_by_alloc,($__internal_1_$__cuda_sm10x_tcgen05_guardrail_trap_phase_invalid_during_alloc - $__internal_0_$__cuda_sm10x_tcgen05_guardrail_trap_col_being_dealloced_not_returned_by_alloc)
$__internal_0_$__cuda_sm10x_tcgen05_guardrail_trap_col_being_dealloced_not_returned_by_alloc:
[----:B------:R-:W-:Y:S05]  /*3520*/  BPT.TRAP 0x1 ;  /* 0x000000040000795c */ /* 0x000fea0000300000 */
[----:B------:R-:W-:-:S04]  /*3530*/  HFMA2 R3, -RZ, RZ, 0, 0 ;  /* 0x00000000ff037431 */ /* 0x000fc800000001ff */
[----:B------:R-:W-:Y:S05]  /*3540*/  RET.REL.NODEC R2 `(_ZN9deep_gemm24sm100_fp8_gemm_1d1d_implILN4cute4UMMA5MajorE0ELS3_0ELj0ELj4096ELj7168ELj64ELj32ELj128ELj1ELj128ELj128ELj64ELj16ELj128ELj128ELj1ELb0ELj128ELNS_8GemmTypeE0ELb0EN7cutlass10bfloat16_tENS_16EpilogueIdentityEEEvPijjj14CUtensorMap_stS9_S9_S9_S9_) ;  /* 0xffffffc802ac7950 */ /* 0x000fea0003c3ffff */
        .weak           $__internal_1_$__cuda_sm10x_tcgen05_guardrail_trap_phase_invalid_during_alloc
        .type           $__internal_1_$__cuda_sm10x_tcgen05_guardrail_trap_phase_invalid_during_alloc,@function
        .size           $__internal_1_$__cuda_sm10x_tcgen05_guardrail_trap_phase_invalid_during_alloc,($__internal_2_$__cuda_sm10x_tcgen05_guardrail_trap_unallocated_columns_being_dealloced - $__internal_1_$__cuda_sm10x_tcgen05_guardrail_trap_phase_invalid_during_alloc)
$__internal_1_$__cuda_sm10x_tcgen05_guardrail_trap_phase_invalid_during_alloc:
[----:B------:R-:W-:Y:S05]  /*3550*/  BPT.TRAP 0x1 ;  /* 0x000000040000795c */ /* 0x000fea0000300000 */
[----:B------:R-:W-:-:S04]  /*3560*/  MOV R3, 0x0 ;  /* 0x0000000000037802 */ /* 0x000fc80000000f00 */
[----:B------:R-:W-:Y:S05]  /*3570*/  RET.REL.NODEC R2 `(_ZN9deep_gemm24sm100_fp8_gemm_1d1d_implILN4cute4UMMA5MajorE0ELS3_0ELj0ELj4096ELj7168ELj64ELj32ELj128ELj1ELj128ELj128ELj64ELj16ELj128ELj128ELj1ELb0ELj128ELNS_8GemmTypeE0ELb0EN7cutlass10bfloat16_tENS_16EpilogueIdentityEEEvPijjj14CUtensorMap_stS9_S9_S9_S9_) ;  /* 0xffffffc802a07950 */ /* 0x000fea0003c3ffff */
        .weak           $__internal_2_$__cuda_sm10x_tcgen05_guardrail_trap_unallocated_columns_being_dealloced
        .type           $__internal_2_$__cuda_sm10x_tcgen05_guardrail_trap_unallocated_columns_being_dealloced,@function
        .size           $__internal_2_$__cuda_sm10x_tcgen05_guardrail_trap_unallocated_columns_being_dealloced,($__internal_3_$__cuda_sm20_div_u16 - $__internal_2_$__cuda_sm10x_tcgen05_guardrail_trap_unallocated_columns_being_dealloced)
$__internal_2_$__cuda_sm10x_tcgen05_guardrail_trap_unallocated_columns_being_dealloced:
[----:B------:R-:W-:Y:S05]  /*3580*/  BPT.TRAP 0x1 ;  /* 0x000000040000795c */ /* 0x000fea0000300000 */
[----:B------:R-:W-:-:S04]  /*3590*/  HFMA2 R3, -RZ, RZ, 0, 0 ;  /* 0x00000000ff037431 */ /* 0x000fc800000001ff */
[----:B------:R-:W-:Y:S05]  /*35a0*/  RET.REL.NODEC R2 `(_ZN9deep_gemm24sm100_fp8_gemm_1d1d_implILN4cute4UMMA5MajorE0ELS3_0ELj0ELj4096ELj7168ELj64ELj32ELj128ELj1ELj128ELj128ELj64ELj16ELj128ELj128ELj1ELb0ELj128ELNS_8GemmTypeE0ELb0EN7cutlass10bfloat16_tENS_16EpilogueIdentityEEEvPijjj14CUtensorMap_stS9_S9_S9_S9_) ;  /* 0xffffffc802947950 */ /* 0x000fea0003c3ffff */
        .weak           $__internal_3_$__cuda_sm20_div_u16
        .type           $__internal_3_$__cuda_sm20_div_u16,@function
        .size           $__internal_3_$__cuda_sm20_div_u16,(.L_x_66 - $__internal_3_$__cuda_sm20_div_u16)
$__internal_3_$__cuda_sm20_div_u16:
[----:B------:R-:W1:Y:S01]  /*35b0*/  I2F.U16 R8, R3 ;  /* 0x0000000300087306 */ /* 0x000e620000101000 */
[----:B------:R-:W-:-:S07]  /*35c0*/  IMAD.MOV.U32 R6, RZ, RZ, 0x4b800000 ;  /* 0x4b800000ff067424 */ /* 0x000fce00078e00ff */
[----:B------:R-:W-:Y:S01]  /*35d0*/  I2F.U16.RZ R9, R4 ;  /* 0x0000000400097306 */ /* 0x000fe2000010d000 */
[C---:B-1----:R-:W-:Y:S02]  /*35e0*/  FSETP.GEU.AND P1, PT, |R8|.reuse, 1.175494350822287508e-38, PT ;  /* 0x008000000800780b */ /* 0x042fe40003f2e200 */
[----:B------:R-:W-:Y:S02]  /*35f0*/  FSETP.GT.AND P2, PT, |R8|, 8.50705917302346158658e+37, PT ;  /* 0x7e8000000800780b */ /* 0x000fe40003f44200 */
[----:B------:R-:W-:Y:S02]  /*3600*/  FSEL R6, R6, 1, !P1 ;  /* 0x3f80000006067808 */ /* 0x000fe40004800000 */
[----:B------:R-:W-:Y:S02]  /*3610*/  ISETP.NE.U32.AND P1, PT, R3, RZ, PT ;  /* 0x000000ff0300720c */ /* 0x000fe40003f25070 */
[----:B------:R-:W-:-:S05]  /*3620*/  FSEL R6, R6, 0.25, !P2 ;  /* 0x3e80000006067808 */ /* 0x000fca0005000000 */
[----:B------:R-:W-:-:S06]  /*3630*/  FMUL R8, R8, R6 ;  /* 0x0000000608087220 */ /* 0x000fcc0000400000 */
[----:B------:R-:W1:Y:S02]  /*3640*/  MUFU.RCP R8, R8 ;  /* 0x0000000800087308 */ /* 0x000e640000001000 */
[----:B-1----:R-:W-:Y:S01]  /*3650*/  FMUL R6, R6, R8 ;  /* 0x0000000806067220 */ /* 0x002fe20000400000 */
[----:B------:R-:W-:-:S03]  /*3660*/  IMAD.MOV.U32 R8, RZ, RZ, R7 ;  /* 0x000000ffff087224 */ /* 0x000fc600078e0007 */
[----:B------:R-:W-:-:S04]  /*3670*/  VIADD R6, R6, 0x2 ;  /* 0x0000000206067836 */ /* 0x000fc80000000000 */
[----:B------:R-:W-:Y:S01]  /*3680*/  FMUL.RZ R6, R9, R6 ;  /* 0x0000000609067220 */ /* 0x000fe2000040c000 */
[----:B------:R-:W-:-:S05]  /*3690*/  HFMA2 R9, -RZ, RZ, 0, 0 ;  /* 0x00000000ff097431 */ /* 0x000fca00000001ff */
[----:B------:R-:W1:Y:S02]  /*36a0*/  F2I.U32.TRUNC.NTZ R6, R6 ;  /* 0x0000000600067305 */ /* 0x000e64000020f000 */
[----:B-1----:R-:W-:Y:S02]  /*36b0*/  LOP3.LUT R6, R6, 0xffff, RZ, 0xc0, !PT ;  /* 0x0000ffff06067812 */ /* 0x002fe400078ec0ff */
[----:B------:R-:W-:Y:S01]  /*36c0*/  @!P1 MOV R6, 0xffffffff ;  /* 0xffffffff00069802 */ /* 0x000fe20000000f00 */
[----:B------:R-:W-:Y:S06]  /*36d0*/  RET.REL.NODEC R8 `(_ZN9deep_gemm24sm100_fp8_gemm_1d1d_implILN4cute4UMMA5MajorE0ELS3_0ELj0ELj4096ELj7168ELj64ELj32ELj128ELj1ELj128ELj128ELj64ELj16ELj128ELj128ELj1ELb0ELj128ELNS_8GemmTypeE0ELb0EN7cutlass10bfloat16_tENS_16EpilogueIdentityEEEvPijjj14CUtensorMap_stS9_S9_S9_S9_) ;  /* 0xffffffc808487950 */ /* 0x000fec0003c3ffff */
.L_x_62:
[----:B------:R-:W-:-:S00]  /*36e0*/  BRA `(.L_x_62) ;  /* 0xfffffffc00fc7947 */ /* 0x000fc0000383ffff */
[----:B------:R-:W-:-:S00]  /*36f0*/  NOP ;  /* 0x0000000000007918 */ /* 0x000fc00000000000 */
        /* <DEDUP_REMOVED lines=8> */
.L_x_66:


//--------------------- .nv.shared._ZN9deep_gemm24sm100_fp8_gemm_1d1d_implILN4cute4UMMA5MajorE0ELS3_0ELj0ELj4096ELj7168ELj64ELj32ELj128ELj1ELj128ELj128ELj64ELj16ELj128ELj128ELj1ELb0ELj128ELNS_8GemmTypeE0ELb0EN7cutlass10bfloat16_tENS_16EpilogueIdentityEEEvPijjj14CUtensorMap_stS9_S9_S9_S9_ --------------------------
	.section	.nv.shared._ZN9deep_gemm24sm100_fp8_gemm_1d1d_implILN4cute4UMMA5MajorE0ELS3_0ELj0ELj4096ELj7168ELj64ELj32ELj128ELj1ELj128ELj128ELj64ELj16ELj128ELj128ELj1ELb0ELj128ELNS_8GemmTypeE0ELb0EN7cutlass10bfloat16_tENS_16EpilogueIdentityEEEvPijjj14CUtensorMap_stS9_S9_S9_S9_,"aw",@nobits
	.sectionflags	@""
	.align	1024
	.zero		1024


//--------------------- .nv.shared.reserved.0     --------------------------
	.section	.nv.shared.reserved.0,"aw",@nobits
	.align	8
	.weak		__nv_reservedSMEM_offset_0_alias
	.size		__nv_reservedSMEM_offset_0_alias, 0, 64
	.other		__nv_reservedSMEM_offset_0_alias,@"STO_CUDA_RESERVED_SHARED STV_DEFAULT"
__nv_reservedSMEM_offset_0_alias:
	.zero		0
.nv.shared.reserved.0:
	.zero		64
	.weak		__nv_reservedSMEM_allocation_phase
	.type		__nv_reservedSMEM_allocation_phase,@object
	.size		__nv_reservedSMEM_allocation_phase,(.L_0 - __nv_reservedSMEM_allocation_phase)
__nv_reservedSMEM_allocation_phase:
	.zero		1
.L_0:
	.zero		7
	.weak		__nv_reservedSMEM_devtool_atexit_pc
	.type		__nv_reservedSMEM_devtool_atexit_pc,@object
	.size		__nv_reservedSMEM_devtool_atexit_pc,(__nv_reservedSMEM_allocation_mask - __nv_reservedSMEM_devtool_atexit_pc)
__nv_reservedSMEM_devtool_atexit_pc:
	.zero		8
	.weak		__nv_reservedSMEM_allocation_mask
	.type		__nv_reservedSMEM_allocation_mask,@object
	.size		__nv_reservedSMEM_allocation_mask,(.L_2 - __nv_reservedSMEM_allocation_mask)
__nv_reservedSMEM_allocation_mask:
	.zero		4
.L_2:


//--------------------- .nv.global                --------------------------
	.section	.nv.global,"aw",@nobits
.nv.global:
	.type		_ZN45_INTERNAL_be41e3d6_9_kernel_cu_ca9d92a0_964254cute1_E,@object
	.size		_ZN45_INTERNAL_be41e3d6_9_kernel_cu_ca9d92a0_964254cute1_E,(_ZN45_INTERNAL_be41e3d6_9_kernel_cu_ca9d92a0_964254cuda3std3__45__cpo6cbeginE - _ZN45_INTERNAL_be41e3d6_9_kernel_cu_ca9d92a0_964254cute1_E)
_ZN45_INTERNAL_be41e3d6_9_kernel_cu_ca9d92a0_964254cute1_E:
	.zero		1
	.type		_ZN45_INTERNAL_be41e3d6_9_kernel_cu_ca9d92a0_964254cuda3std3__45__cpo6cbeginE,@object
	.size		_ZN45_INTERNAL_be41e3d6_9_kernel_cu_ca9d92a0_964254cuda3std3__45__cpo6cbeginE,(_ZN45_INTERNAL_be41e3d6_9_kernel_cu_ca9d92a0_964254cuda3std3__48in_placeE - _ZN45_INTERNAL_be41e3d6_9_kernel_cu_ca9d92a0_964254cuda3std3__45__cpo6cbeginE)
_ZN45_INTERNAL_be41e3d6_9_kernel_cu_ca9d92a0_964254cuda3std3__45__cpo6cbeginE:
	.zero		1
	.type		_ZN45_INTERNAL_be41e3d6_9_kernel_cu_ca9d92a0_964254cuda3std3__48in_placeE,@object
	.size		_ZN45_INTERNAL_be41e3d6_9_kernel_cu_ca9d92a0_964254cuda3std3__48in_placeE,(_ZN45_INTERNAL_be41e3d6_9_kernel_cu_ca9d92a0_964254cuda3std6ranges3__45__cpo9iter_moveE - _ZN45_INTERNAL_be41e3d6_9_kernel_cu_ca9d92a0_964254cuda3std3__48in_placeE)
_ZN45_INTERNAL_be41e3d6_9_kernel_cu_ca9d92a0_964254cuda3std3__48in_placeE:
	.zero		1
	.type		_ZN45_INTERNAL_be41e3d6_9_kernel_cu_ca9d92a0_964254cuda3std6ranges3__45__cpo9iter_moveE,@object
	.size		_ZN45_INTERNAL_be41e3d6_9_kernel_cu_ca9d92a0_964254cuda3std6ranges3__45__cpo9iter_moveE,(_ZN45_INTERNAL_be41e3d6_9_kernel_cu_ca9d92a0_964254cuda3std3__45__cpo5beginE - _ZN45_INTERNAL_be41e3d6_9_kernel_cu_ca9d92a0_964254cuda3std6ranges3__45__cpo9iter_moveE)
_ZN45_INTERNAL_be41e3d6_9_kernel_cu_ca9d92a0_964254cuda3std6ranges3__45__cpo9iter_moveE:
	.zero		1
	.type		_ZN45_INTERNAL_be41e3d6_9_kernel_cu_ca9d92a0_964254cuda3std3__45__cpo5beginE,@object
	.size		_ZN45_INTERNAL_be41e3d6_9_kernel_cu_ca9d92a0_964254cuda3std3__45__cpo5beginE,(_ZN45_INTERNAL_be41e3d6_9_kernel_cu_ca9d92a0_964254cuda3std3__447_GLOBAL__N__be41e3d6_9_kernel_cu_ca9d92a0_964256ignoreE - _ZN45_INTERNAL_be41e3d6_9_kernel_cu_ca9d92a0_964254cuda3std3__45__cpo5beginE)
_ZN45_INTERNAL_be41e3d6_9_kernel_cu_ca9d92a0_964254cuda3std3__45__cpo5beginE:
	.zero		1
	.type		_ZN45_INTERNAL_be41e3d6_9_kernel_cu_ca9d92a0_964254cuda3std3__447_GLOBAL__N__be41e3d6_9_kernel_cu_ca9d92a0_964256ignoreE,@object
	.size		_ZN45_INTERNAL_be41e3d6_9_kernel_cu_ca9d92a0_964254cuda3std3__447_GLOBAL__N__be41e3d6_9_kernel_cu_ca9d92a0_964256ignoreE,(_ZN45_INTERNAL_be41e3d6_9_kernel_cu_ca9d92a0_964254cute7productE - _ZN45_INTERNAL_be41e3d6_9_kernel_cu_ca9d92a0_964254cuda3std3__447_GLOBAL__N__be41e3d6_9_kernel_cu_ca9d92a0_964256ignoreE)
_ZN45_INTERNAL_be41e3d6_9_kernel_cu_ca9d92a0_964254cuda3std3__447_GLOBAL__N__be41e3d6_9_kernel_cu_ca9d92a0_964256ignoreE:
	.zero		1
	.type		_ZN45_INTERNAL_be41e3d6_9_kernel_cu_ca9d92a0_964254cute7productE,@object
	.size		_ZN45_INTERNAL_be41e3d6_9_kernel_cu_ca9d92a0_964254cute7productE,(_ZN45_INTERNAL_be41e3d6_9_kernel_cu_ca9d92a0_964254cuda3std3__45__cpo3endE - _ZN45_INTERNAL_be41e3d6_9_kernel_cu_ca9d92a0_964254cute7productE)
_ZN45_INTERNAL_be41e3d6_9_kernel_cu_ca9d92a0_964254cute7productE:
	.zero		1
	.type		_ZN45_INTERNAL_be41e3d6_9_kernel_cu_ca9d92a0_964254cuda3std3__45__cpo3endE,@object
	.size		_ZN45_INTERNAL_be41e3d6_9_kernel_cu_ca9d92a0_964254cuda3std3__45__cpo3endE,(_ZN45_INTERNAL_be41e3d6_9_kernel_cu_ca9d92a0_964254cuda3std3__419piecewise_constructE - _ZN45_INTERNAL_be41e3d6_9_kernel_cu_ca9d92a0_964254cuda3std3__45__cpo3endE)
_ZN45_INTERNAL_be41e3d6_9_kernel_cu_ca9d92a0_964254cuda3std3__45__cpo3endE:
	.zero		1
	.type		_ZN45_INTERNAL_be41e3d6_9_kernel_cu_ca9d92a0_964254cuda3std3__419piecewise_constructE,@object
	.size		_ZN45_INTERNAL_be41e3d6_9_kernel_cu_ca9d92a0_964254cuda3std3__419piecewise_constructE,(_ZN45_INTERNAL_be41e3d6_9_kernel_cu_ca9d92a0_964254cuda3std3__45__cpo4cendE - _ZN45_INTERNAL_be41e3d6_9_kernel_cu_ca9d92a0_964254cuda3std3__419piecewise_constructE)
_ZN45_INTERNAL_be41e3d6_9_kernel_cu_ca9d92a0_964254cuda3std3__419piecewise_constructE:
	.zero		1
	.type		_ZN45_INTERNAL_be41e3d6_9_kernel_cu_ca9d92a0_964254cuda3std3__45__cpo4cendE,@object
	.size		_ZN45_INTERNAL_be41e3d6_9_kernel_cu_ca9d92a0_964254cuda3std3__45__cpo4cendE,(_ZN45_INTERNAL_be41e3d6_9_kernel_cu_ca9d92a0_964254cuda3std6ranges3__45__cpo4swapE - _ZN45_INTERNAL_be41e3d6_9_kernel_cu_ca9d92a0_964254cuda3std3__45__cpo4cendE)
_ZN45_INTERNAL_be41e3d6_9_kernel_cu_ca9d92a0_964254cuda3std3__45__cpo4cendE:
	.zero		1
	.type		_ZN45_INTERNAL_be41e3d6_9_kernel_cu_ca9d92a0_964254cuda3std6ranges3__45__cpo4swapE,@object
	.size		_ZN45_INTERNAL_be41e3d6_9_kernel_cu_ca9d92a0_964254cuda3std6ranges3__45__cpo4swapE,(.L_10 - _ZN45_INTERNAL_be41e3d6_9_kernel_cu_ca9d92a0_964254cuda3std6ranges3__45__cpo4swapE)
_ZN45_INTERNAL_be41e3d6_9_kernel_cu_ca9d92a0_964254cuda3std6ranges3__45__cpo4swapE:
	.zero		1
.L_10:


//--------------------- .nv.constant0._ZN9deep_gemm24sm100_fp8_gemm_1d1d_implILN4cute4UMMA5MajorE0ELS3_0ELj0ELj4096ELj7168ELj64ELj32ELj128ELj1ELj128ELj128ELj64ELj16ELj128ELj128ELj1ELb0ELj128ELNS_8GemmTypeE0ELb0EN7cutlass10bfloat16_tENS_16EpilogueIdentityEEEvPijjj14CUtensorMap_stS9_S9_S9_S9_ --------------------------
	.section	.nv.constant0._ZN9deep_gemm24sm100_fp8_gemm_1d1d_implILN4cute4UMMA5MajorE0ELS3_0ELj0ELj4096ELj7168ELj64ELj32ELj128ELj1ELj128ELj128ELj64ELj16ELj128ELj128ELj1ELb0ELj128ELNS_8GemmTypeE0ELb0EN7cutlass10bfloat16_tENS_16EpilogueIdentityEEEvPijjj14CUtensorMap_stS9_S9_S9_S9_,"a",@progbits
	.sectionflags	@""
	.align	4
.nv.constant0._ZN9deep_gemm24sm100_fp8_gemm_1d1d_implILN4cute4UMMA5MajorE0ELS3_0ELj0ELj4096ELj7168ELj64ELj32ELj128ELj1ELj128ELj128ELj64ELj16ELj128ELj128ELj1ELb0ELj128ELNS_8GemmTypeE0ELb0EN7cutlass10bfloat16_tENS_16EpilogueIdentityEEEvPijjj14CUtensorMap_stS9_S9_S9_S9_:
	.zero		1600


//--------------------- SYMBOLS --------------------------

	.type		.nv.reservedSmem.offset0,@object
	.size		.nv.reservedSmem.offset0,0x4
	.type		.nv.reservedSmem.cap,@object
	.size		.nv.reservedSmem.cap,0x4
